	.target	sm_103a

	.elftype	@"ET_EXEC"


//--------------------- .note.nv.tkinfo           --------------------------
	.section	.note.nv.tkinfo,"",@"SHT_NOTE"
	.sectionflags	@"SHF_NOTE_NV_TKINFO"
	.tkinfo
        /*0018*/ 	.word	0x00000002
        /*0030*/ 	.string	""
        /*0030*/ 	.string	"ptxas"
        /*0030*/ 	.string	"Cuda compilation tools, release 13.0, V13.0.88"
        /*0030*/ 	.string	"Build cuda_13.0.r13.0/compiler.36424714_0"
        /*0030*/ 	.string	"-arch sm_103a -m 64 "



//--------------------- .note.nv.cuinfo           --------------------------
	.section	.note.nv.cuinfo,"",@"SHT_NOTE"
	.sectionflags	@"SHF_NOTE_NV_CUINFO"
        /*0018*/ 	.short	0x0002
        /*001a*/ 	.short	0x0067
        /*001c*/ 	.short	0x0082
	.zero		2


//--------------------- .nv.info                  --------------------------
	.section	.nv.info,"",@"SHT_CUDA_INFO"
	.align	4


	//----- nvinfo : EIATTR_REGCOUNT
	.align		4
        /*0000*/ 	.byte	0x04, 0x2f
        /*0002*/ 	.short	(.L_12 - .L_11)
	.align		4
.L_11:
        /*0004*/ 	.word	index@(_ZN7cutlass13device_kernelIN5flash11enable_sm90INS1_16FlashAttnFwdSm90INS1_25CollectiveMainloopFwdSm90ILi2EN4cute5tupleIJNS5_1CILi1EEES8_S8_EEENS6_IJNS7_ILi128EEENS7_ILi80EEENS7_ILi256EEEEEELi256ENS_10bfloat16_tEfNS_4arch4Sm90ELb1ELb0ELb1ELb1ELb0ELb1ELb0ELb1ELb1ELb1ELb0ELb0EEENS1_21CollectiveEpilogueFwdINS6_IJSA_SC_SB_EEES9_SE_SG_Li256ELb1ELb1ELb0ELb0EEENS1_36VarlenDynamicPersistentTileSchedulerILi128ELi80ELi256ELi128ELb0ELb1ELb1ELb1ELb1ELb1EEEEEEEEEvNT_6ParamsE)
        /*0008*/ 	.word	0x00000004


	//----- nvinfo : EIATTR_FRAME_SIZE
	.align		4
.L_12:
        /*000c*/ 	.byte	0x04, 0x11
        /*000e*/ 	.short	(.L_14 - .L_13)
	.align		4
.L_13:
        /*0010*/ 	.word	index@(_ZN7cutlass13device_kernelIN5flash11enable_sm90INS1_16FlashAttnFwdSm90INS1_25CollectiveMainloopFwdSm90ILi2EN4cute5tupleIJNS5_1CILi1EEES8_S8_EEENS6_IJNS7_ILi128EEENS7_ILi80EEENS7_ILi256EEEEEELi256ENS_10bfloat16_tEfNS_4arch4Sm90ELb1ELb0ELb1ELb1ELb0ELb1ELb0ELb1ELb1ELb1ELb0ELb0EEENS1_21CollectiveEpilogueFwdINS6_IJSA_SC_SB_EEES9_SE_SG_Li256ELb1ELb1ELb0ELb0EEENS1_36VarlenDynamicPersistentTileSchedulerILi128ELi80ELi256ELi128ELb0ELb1ELb1ELb1ELb1ELb1EEEEEEEEEvNT_6ParamsE)
        /*0014*/ 	.word	0x00000000


	//----- nvinfo : EIATTR_REGCOUNT
	.align		4
.L_14:
        /*0018*/ 	.byte	0x04, 0x2f
        /*001a*/ 	.short	(.L_16 - .L_15)
	.align		4
.L_15:
        /*001c*/ 	.word	index@(_ZN7cutlass13device_kernelIN5flash11enable_sm90INS1_16FlashAttnFwdSm90INS1_25CollectiveMainloopFwdSm90ILi2EN4cute5tupleIJNS5_1CILi1EEES8_S8_EEENS6_IJNS7_ILi128EEENS7_ILi80EEENS7_ILi256EEEEEELi256ENS_10bfloat16_tEfNS_4arch4Sm90ELb1ELb0ELb1ELb1ELb0ELb0ELb0ELb1ELb1ELb1ELb0ELb0EEENS1_21CollectiveEpilogueFwdINS6_IJSA_SC_SB_EEES9_SE_SG_Li256ELb1ELb1ELb0ELb0EEENS1_36VarlenDynamicPersistentTileSchedulerILi128ELi80ELi256ELi128ELb0ELb1ELb1ELb1ELb1ELb1EEEEEEEEEvNT_6ParamsE)
        /*0020*/ 	.word	0x00000004


	//----- nvinfo : EIATTR_FRAME_SIZE
	.align		4
.L_16:
        /*0024*/ 	.byte	0x04, 0x11
        /*0026*/ 	.short	(.L_18 - .L_17)
	.align		4
.L_17:
        /*0028*/ 	.word	index@(_ZN7cutlass13device_kernelIN5flash11enable_sm90INS1_16FlashAttnFwdSm90INS1_25CollectiveMainloopFwdSm90ILi2EN4cute5tupleIJNS5_1CILi1EEES8_S8_EEENS6_IJNS7_ILi128EEENS7_ILi80EEENS7_ILi256EEEEEELi256ENS_10bfloat16_tEfNS_4arch4Sm90ELb1ELb0ELb1ELb1ELb0ELb0ELb0ELb1ELb1ELb1ELb0ELb0EEENS1_21CollectiveEpilogueFwdINS6_IJSA_SC_SB_EEES9_SE_SG_Li256ELb1ELb1ELb0ELb0EEENS1_36VarlenDynamicPersistentTileSchedulerILi128ELi80ELi256ELi128ELb0ELb1ELb1ELb1ELb1ELb1EEEEEEEEEvNT_6ParamsE)
        /*002c*/ 	.word	0x00000000


	//----- nvinfo : EIATTR_REGCOUNT
	.align		4
.L_18:
        /*0030*/ 	.byte	0x04, 0x2f
        /*0032*/ 	.short	(.L_20 - .L_19)
	.align		4
.L_19:
        /*0034*/ 	.word	index@(_ZN7cutlass13device_kernelIN5flash11enable_sm90INS1_16FlashAttnFwdSm90INS1_25CollectiveMainloopFwdSm90ILi2EN4cute5tupleIJNS5_1CILi1EEES8_S8_EEENS6_IJNS7_ILi128EEENS7_ILi80EEENS7_ILi256EEEEEELi256ENS_10bfloat16_tEfNS_4arch4Sm90ELb1ELb0ELb1ELb0ELb0ELb0ELb0ELb1ELb1ELb1ELb0ELb0EEENS1_21CollectiveEpilogueFwdINS6_IJSA_SC_SB_EEES9_SE_SG_Li256ELb0ELb1ELb0ELb0EEENS1_30DynamicPersistentTileSchedulerILi256ELi128ELb0ELb1ELb1EEEEEEEEEvNT_6ParamsE)
        /*0038*/ 	.word	0x00000004


	//----- nvinfo : EIATTR_FRAME_SIZE
	.align		4
.L_20:
        /*003c*/ 	.byte	0x04, 0x11
        /*003e*/ 	.short	(.L_22 - .L_21)
	.align		4
.L_21:
        /*0040*/ 	.word	index@(_ZN7cutlass13device_kernelIN5flash11enable_sm90INS1_16FlashAttnFwdSm90INS1_25CollectiveMainloopFwdSm90ILi2EN4cute5tupleIJNS5_1CILi1EEES8_S8_EEENS6_IJNS7_ILi128EEENS7_ILi80EEENS7_ILi256EEEEEELi256ENS_10bfloat16_tEfNS_4arch4Sm90ELb1ELb0ELb1ELb0ELb0ELb0ELb0ELb1ELb1ELb1ELb0ELb0EEENS1_21CollectiveEpilogueFwdINS6_IJSA_SC_SB_EEES9_SE_SG_Li256ELb0ELb1ELb0ELb0EEENS1_30DynamicPersistentTileSchedulerILi256ELi128ELb0ELb1ELb1EEEEEEEEEvNT_6ParamsE)
        /*0044*/ 	.word	0x00000000


	//----- nvinfo : EIATTR_REGCOUNT
	.align		4
.L_22:
        /*0048*/ 	.byte	0x04, 0x2f
        /*004a*/ 	.short	(.L_24 - .L_23)
	.align		4
.L_23:
        /*004c*/ 	.word	index@(_ZN7cutlass13device_kernelIN5flash11enable_sm90INS1_16FlashAttnFwdSm90INS1_25CollectiveMainloopFwdSm90ILi2EN4cute5tupleIJNS5_1CILi1EEES8_S8_EEENS6_IJNS7_ILi128EEENS7_ILi64EEENS7_ILi256EEEEEELi256ENS_10bfloat16_tEfNS_4arch4Sm90ELb0ELb1ELb1ELb1ELb0ELb1ELb0ELb1ELb1ELb1ELb0ELb0EEENS1_21CollectiveEpilogueFwdINS6_IJSA_SC_SB_EEES9_SE_SG_Li256ELb1ELb1ELb0ELb0EEENS1_36VarlenDynamicPersistentTileSchedulerILi128ELi64ELi256ELi128ELb0ELb1ELb1ELb1ELb0ELb1EEEEEEEEEvNT_6ParamsE)
        /*0050*/ 	.word	0x00000004


	//----- nvinfo : EIATTR_FRAME_SIZE
	.align		4
.L_24:
        /*0054*/ 	.byte	0x04, 0x11
        /*0056*/ 	.short	(.L_26 - .L_25)
	.align		4
.L_25:
        /*0058*/ 	.word	index@(_ZN7cutlass13device_kernelIN5flash11enable_sm90INS1_16FlashAttnFwdSm90INS1_25CollectiveMainloopFwdSm90ILi2EN4cute5tupleIJNS5_1CILi1EEES8_S8_EEENS6_IJNS7_ILi128EEENS7_ILi64EEENS7_ILi256EEEEEELi256ENS_10bfloat16_tEfNS_4arch4Sm90ELb0ELb1ELb1ELb1ELb0ELb1ELb0ELb1ELb1ELb1ELb0ELb0EEENS1_21CollectiveEpilogueFwdINS6_IJSA_SC_SB_EEES9_SE_SG_Li256ELb1ELb1ELb0ELb0EEENS1_36VarlenDynamicPersistentTileSchedulerILi128ELi64ELi256ELi128ELb0ELb1ELb1ELb1ELb0ELb1EEEEEEEEEvNT_6ParamsE)
        /*005c*/ 	.word	0x00000000


	//----- nvinfo : EIATTR_REGCOUNT
	.align		4
.L_26:
        /*0060*/ 	.byte	0x04, 0x2f
        /*0062*/ 	.short	(.L_28 - .L_27)
	.align		4
.L_27:
        /*0064*/ 	.word	index@(_ZN7cutlass13device_kernelIN5flash11enable_sm90INS1_16FlashAttnFwdSm90INS1_25CollectiveMainloopFwdSm90ILi2EN4cute5tupleIJNS5_1CILi1EEES8_S8_EEENS6_IJNS7_ILi128EEENS7_ILi64EEENS7_ILi256EEEEEELi256ENS_10bfloat16_tEfNS_4arch4Sm90ELb0ELb1ELb1ELb1ELb0ELb0ELb0ELb1ELb1ELb1ELb0ELb0EEENS1_21CollectiveEpilogueFwdINS6_IJSA_SC_SB_EEES9_SE_SG_Li256ELb1ELb1ELb0ELb0EEENS1_36VarlenDynamicPersistentTileSchedulerILi128ELi64ELi256ELi128ELb0ELb1ELb1ELb1ELb0ELb1EEEEEEEEEvNT_6ParamsE)
        /*0068*/ 	.word	0x00000004


	//----- nvinfo : EIATTR_FRAME_SIZE
	.align		4
.L_28:
        /*006c*/ 	.byte	0x04, 0x11
        /*006e*/ 	.short	(.L_30 - .L_29)
	.align		4
.L_29:
        /*0070*/ 	.word	index@(_ZN7cutlass13device_kernelIN5flash11enable_sm90INS1_16FlashAttnFwdSm90INS1_25CollectiveMainloopFwdSm90ILi2EN4cute5tupleIJNS5_1CILi1EEES8_S8_EEENS6_IJNS7_ILi128EEENS7_ILi64EEENS7_ILi256EEEEEELi256ENS_10bfloat16_tEfNS_4arch4Sm90ELb0ELb1ELb1ELb1ELb0ELb0ELb0ELb1ELb1ELb1ELb0ELb0EEENS1_21CollectiveEpilogueFwdINS6_IJSA_SC_SB_EEES9_SE_SG_Li256ELb1ELb1ELb0ELb0EEENS1_36VarlenDynamicPersistentTileSchedulerILi128ELi64ELi256ELi128ELb0ELb1ELb1ELb1ELb0ELb1EEEEEEEEEvNT_6ParamsE)
        /*0074*/ 	.word	0x00000000


	//----- nvinfo : EIATTR_REGCOUNT
	.align		4
.L_30:
        /*0078*/ 	.byte	0x04, 0x2f
        /*007a*/ 	.short	(.L_32 - .L_31)
	.align		4
.L_31:
        /*007c*/ 	.word	index@(_ZN7cutlass13device_kernelIN5flash11enable_sm90INS1_16FlashAttnFwdSm90INS1_25CollectiveMainloopFwdSm90ILi2EN4cute5tupleIJNS5_1CILi1EEES8_S8_EEENS6_IJNS7_ILi128EEENS7_ILi64EEENS7_ILi256EEEEEELi256ENS_10bfloat16_tEfNS_4arch4Sm90ELb0ELb1ELb1ELb0ELb0ELb0ELb0ELb1ELb1ELb1ELb0ELb0EEENS1_21CollectiveEpilogueFwdINS6_IJSA_SC_SB_EEES9_SE_SG_Li256ELb0ELb1ELb0ELb0EEENS1_30DynamicPersistentTileSchedulerILi256ELi128ELb0ELb1ELb1EEEEEEEEEvNT_6ParamsE)
        /*0080*/ 	.word	0x00000004


	//----- nvinfo : EIATTR_FRAME_SIZE
	.align		4
.L_32:
        /*0084*/ 	.byte	0x04, 0x11
        /*0086*/ 	.short	(.L_34 - .L_33)
	.align		4
.L_33:
        /*0088*/ 	.word	index@(_ZN7cutlass13device_kernelIN5flash11enable_sm90INS1_16FlashAttnFwdSm90INS1_25CollectiveMainloopFwdSm90ILi2EN4cute5tupleIJNS5_1CILi1EEES8_S8_EEENS6_IJNS7_ILi128EEENS7_ILi64EEENS7_ILi256EEEEEELi256ENS_10bfloat16_tEfNS_4arch4Sm90ELb0ELb1ELb1ELb0ELb0ELb0ELb0ELb1ELb1ELb1ELb0ELb0EEENS1_21CollectiveEpilogueFwdINS6_IJSA_SC_SB_EEES9_SE_SG_Li256ELb0ELb1ELb0ELb0EEENS1_30DynamicPersistentTileSchedulerILi256ELi128ELb0ELb1ELb1EEEEEEEEEvNT_6ParamsE)
        /*008c*/ 	.word	0x00000000


	//----- nvinfo : EIATTR_REGCOUNT
	.align		4
.L_34:
        /*0090*/ 	.byte	0x04, 0x2f
        /*0092*/ 	.short	(.L_36 - .L_35)
	.align		4
.L_35:
        /*0094*/ 	.word	index@(_ZN7cutlass13device_kernelIN5flash11enable_sm90INS1_16FlashAttnFwdSm90INS1_25CollectiveMainloopFwdSm90ILi2EN4cute5tupleIJNS5_1CILi1EEES8_S8_EEENS6_IJNS7_ILi128EEENS7_ILi80EEENS7_ILi256EEEEEELi256ENS_10bfloat16_tEfNS_4arch4Sm90ELb0ELb0ELb1ELb1ELb0ELb1ELb0ELb1ELb1ELb1ELb0ELb0EEENS1_21CollectiveEpilogueFwdINS6_IJSA_SC_SB_EEES9_SE_SG_Li256ELb1ELb1ELb0ELb0EEENS1_36VarlenDynamicPersistentTileSchedulerILi128ELi80ELi256ELi128ELb0ELb1ELb1ELb0ELb1ELb1EEEEEEEEEvNT_6ParamsE)
        /*0098*/ 	.word	0x00000004


	//----- nvinfo : EIATTR_FRAME_SIZE
	.align		4
.L_36:
        /*009c*/ 	.byte	0x04, 0x11
        /*009e*/ 	.short	(.L_38 - .L_37)
	.align		4
.L_37:
        /*00a0*/ 	.word	index@(_ZN7cutlass13device_kernelIN5flash11enable_sm90INS1_16FlashAttnFwdSm90INS1_25CollectiveMainloopFwdSm90ILi2EN4cute5tupleIJNS5_1CILi1EEES8_S8_EEENS6_IJNS7_ILi128EEENS7_ILi80EEENS7_ILi256EEEEEELi256ENS_10bfloat16_tEfNS_4arch4Sm90ELb0ELb0ELb1ELb1ELb0ELb1ELb0ELb1ELb1ELb1ELb0ELb0EEENS1_21CollectiveEpilogueFwdINS6_IJSA_SC_SB_EEES9_SE_SG_Li256ELb1ELb1ELb0ELb0EEENS1_36VarlenDynamicPersistentTileSchedulerILi128ELi80ELi256ELi128ELb0ELb1ELb1ELb0ELb1ELb1EEEEEEEEEvNT_6ParamsE)
        /*00a4*/ 	.word	0x00000000


	//----- nvinfo : EIATTR_REGCOUNT
	.align		4
.L_38:
        /*00a8*/ 	.byte	0x04, 0x2f
        /*00aa*/ 	.short	(.L_40 - .L_39)
	.align		4
.L_39:
        /*00ac*/ 	.word	index@(_ZN7cutlass13device_kernelIN5flash11enable_sm90INS1_16FlashAttnFwdSm90INS1_25CollectiveMainloopFwdSm90ILi2EN4cute5tupleIJNS5_1CILi1EEES8_S8_EEENS6_IJNS7_ILi128EEENS7_ILi80EEENS7_ILi256EEEEEELi256ENS_10bfloat16_tEfNS_4arch4Sm90ELb0ELb0ELb1ELb1ELb0ELb0ELb0ELb1ELb1ELb1ELb0ELb0EEENS1_21CollectiveEpilogueFwdINS6_IJSA_SC_SB_EEES9_SE_SG_Li256ELb1ELb1ELb0ELb0EEENS1_36VarlenDynamicPersistentTileSchedulerILi128ELi80ELi256ELi128ELb0ELb1ELb1ELb0ELb1ELb1EEEEEEEEEvNT_6ParamsE)
        /*00b0*/ 	.word	0x00000004


	//----- nvinfo : EIATTR_FRAME_SIZE
	.align		4
.L_40:
        /*00b4*/ 	.byte	0x04, 0x11
        /*00b6*/ 	.short	(.L_42 - .L_41)
	.align		4
.L_41:
        /*00b8*/ 	.word	index@(_ZN7cutlass13device_kernelIN5flash11enable_sm90INS1_16FlashAttnFwdSm90INS1_25CollectiveMainloopFwdSm90ILi2EN4cute5tupleIJNS5_1CILi1EEES8_S8_EEENS6_IJNS7_ILi128EEENS7_ILi80EEENS7_ILi256EEEEEELi256ENS_10bfloat16_tEfNS_4arch4Sm90ELb0ELb0ELb1ELb1ELb0ELb0ELb0ELb1ELb1ELb1ELb0ELb0EEENS1_21CollectiveEpilogueFwdINS6_IJSA_SC_SB_EEES9_SE_SG_Li256ELb1ELb1ELb0ELb0EEENS1_36VarlenDynamicPersistentTileSchedulerILi128ELi80ELi256ELi128ELb0ELb1ELb1ELb0ELb1ELb1EEEEEEEEEvNT_6ParamsE)
        /*00bc*/ 	.word	0x00000000


	//----- nvinfo : EIATTR_REGCOUNT
	.align		4
.L_42:
        /*00c0*/ 	.byte	0x04, 0x2f
        /*00c2*/ 	.short	(.L_44 - .L_43)
	.align		4
.L_43:
        /*00c4*/ 	.word	index@(_ZN7cutlass13device_kernelIN5flash11enable_sm90INS1_16FlashAttnFwdSm90INS1_25CollectiveMainloopFwdSm90ILi2EN4cute5tupleIJNS5_1CILi2EEENS7_ILi1EEES9_EEENS6_IJNS7_ILi128EEENS7_ILi80EEENS7_ILi256EEEEEELi256ENS_10bfloat16_tEfNS_4arch4Sm90ELb0ELb0ELb1ELb0ELb0ELb0ELb0ELb1ELb1ELb1ELb0ELb0EEENS1_21CollectiveEpilogueFwdINS6_IJSB_SD_SC_EEESA_SF_SH_Li256ELb0ELb1ELb0ELb0EEENS1_29StaticPersistentTileSchedulerILb0EEEEEEEEEvNT_6ParamsE)
        /*00c8*/ 	.word	0x00000004


	//----- nvinfo : EIATTR_FRAME_SIZE
	.align		4
.L_44:
        /*00cc*/ 	.byte	0x04, 0x11
        /*00ce*/ 	.short	(.L_46 - .L_45)
	.align		4
.L_45:
        /*00d0*/ 	.word	index@(_ZN7cutlass13device_kernelIN5flash11enable_sm90INS1_16FlashAttnFwdSm90INS1_25CollectiveMainloopFwdSm90ILi2EN4cute5tupleIJNS5_1CILi2EEENS7_ILi1EEES9_EEENS6_IJNS7_ILi128EEENS7_ILi80EEENS7_ILi256EEEEEELi256ENS_10bfloat16_tEfNS_4arch4Sm90ELb0ELb0ELb1ELb0ELb0ELb0ELb0ELb1ELb1ELb1ELb0ELb0EEENS1_21CollectiveEpilogueFwdINS6_IJSB_SD_SC_EEESA_SF_SH_Li256ELb0ELb1ELb0ELb0EEENS1_29StaticPersistentTileSchedulerILb0EEEEEEEEEvNT_6ParamsE)
        /*00d4*/ 	.word	0x00000000


	//----- nvinfo : EIATTR_REGCOUNT
	.align		4
.L_46:
        /*00d8*/ 	.byte	0x04, 0x2f
        /*00da*/ 	.short	(.L_48 - .L_47)
	.align		4
.L_47:
        /*00dc*/ 	.word	index@(_ZN7cutlass13device_kernelIN5flash11enable_sm90INS1_16FlashAttnFwdSm90INS1_25CollectiveMainloopFwdSm90ILi2EN4cute5tupleIJNS5_1CILi1EEES8_S8_EEENS6_IJNS7_ILi128EEENS7_ILi80EEENS7_ILi256EEEEEELi256ENS_10bfloat16_tEfNS_4arch4Sm90ELb0ELb0ELb1ELb0ELb0ELb0ELb0ELb1ELb1ELb1ELb0ELb0EEENS1_21CollectiveEpilogueFwdINS6_IJSA_SC_SB_EEES9_SE_SG_Li256ELb0ELb1ELb0ELb0EEENS1_29StaticPersistentTileSchedulerILb0EEEEEEEEEvNT_6ParamsE)
        /*00e0*/ 	.word	0x00000004


	//----- nvinfo : EIATTR_FRAME_SIZE
	.align		4
.L_48:
        /*00e4*/ 	.byte	0x04, 0x11
        /*00e6*/ 	.short	(.L_50 - .L_49)
	.align		4
.L_49:
        /*00e8*/ 	.word	index@(_ZN7cutlass13device_kernelIN5flash11enable_sm90INS1_16FlashAttnFwdSm90INS1_25CollectiveMainloopFwdSm90ILi2EN4cute5tupleIJNS5_1CILi1EEES8_S8_EEENS6_IJNS7_ILi128EEENS7_ILi80EEENS7_ILi256EEEEEELi256ENS_10bfloat16_tEfNS_4arch4Sm90ELb0ELb0ELb1ELb0ELb0ELb0ELb0ELb1ELb1ELb1ELb0ELb0EEENS1_21CollectiveEpilogueFwdINS6_IJSA_SC_SB_EEES9_SE_SG_Li256ELb0ELb1ELb0ELb0EEENS1_29StaticPersistentTileSchedulerILb0EEEEEEEEEvNT_6ParamsE)
        /*00ec*/ 	.word	0x00000000


	//----- nvinfo : EIATTR_MIN_STACK_SIZE
	.align		4
.L_50:
        /*00f0*/ 	.byte	0x04, 0x12
        /*00f2*/ 	.short	(.L_52 - .L_51)
	.align		4
.L_51:
        /*00f4*/ 	.word	index@(_ZN7cutlass13device_kernelIN5flash11enable_sm90INS1_16FlashAttnFwdSm90INS1_25CollectiveMainloopFwdSm90ILi2EN4cute5tupleIJNS5_1CILi1EEES8_S8_EEENS6_IJNS7_ILi128EEENS7_ILi80EEENS7_ILi256EEEEEELi256ENS_10bfloat16_tEfNS_4arch4Sm90ELb0ELb0ELb1ELb0ELb0ELb0ELb0ELb1ELb1ELb1ELb0ELb0EEENS1_21CollectiveEpilogueFwdINS6_IJSA_SC_SB_EEES9_SE_SG_Li256ELb0ELb1ELb0ELb0EEENS1_29StaticPersistentTileSchedulerILb0EEEEEEEEEvNT_6ParamsE)
        /*00f8*/ 	.word	0x00000000


	//----- nvinfo : EIATTR_MIN_STACK_SIZE
	.align		4
.L_52:
        /*00fc*/ 	.byte	0x04, 0x12
        /*00fe*/ 	.short	(.L_54 - .L_53)
	.align		4
.L_53:
        /*0100*/ 	.word	index@(_ZN7cutlass13device_kernelIN5flash11enable_sm90INS1_16FlashAttnFwdSm90INS1_25CollectiveMainloopFwdSm90ILi2EN4cute5tupleIJNS5_1CILi2EEENS7_ILi1EEES9_EEENS6_IJNS7_ILi128EEENS7_ILi80EEENS7_ILi256EEEEEELi256ENS_10bfloat16_tEfNS_4arch4Sm90ELb0ELb0ELb1ELb0ELb0ELb0ELb0ELb1ELb1ELb1ELb0ELb0EEENS1_21CollectiveEpilogueFwdINS6_IJSB_SD_SC_EEESA_SF_SH_Li256ELb0ELb1ELb0ELb0EEENS1_29StaticPersistentTileSchedulerILb0EEEEEEEEEvNT_6ParamsE)
        /*0104*/ 	.word	0x00000000


	//----- nvinfo : EIATTR_MIN_STACK_SIZE
	.align		4
.L_54:
        /*0108*/ 	.byte	0x04, 0x12
        /*010a*/ 	.short	(.L_56 - .L_55)
	.align		4
.L_55:
        /*010c*/ 	.word	index@(_ZN7cutlass13device_kernelIN5flash11enable_sm90INS1_16FlashAttnFwdSm90INS1_25CollectiveMainloopFwdSm90ILi2EN4cute5tupleIJNS5_1CILi1EEES8_S8_EEENS6_IJNS7_ILi128EEENS7_ILi80EEENS7_ILi256EEEEEELi256ENS_10bfloat16_tEfNS_4arch4Sm90ELb0ELb0ELb1ELb1ELb0ELb0ELb0ELb1ELb1ELb1ELb0ELb0EEENS1_21CollectiveEpilogueFwdINS6_IJSA_SC_SB_EEES9_SE_SG_Li256ELb1ELb1ELb0ELb0EEENS1_36VarlenDynamicPersistentTileSchedulerILi128ELi80ELi256ELi128ELb0ELb1ELb1ELb0ELb1ELb1EEEEEEEEEvNT_6ParamsE)
        /*0110*/ 	.word	0x00000000


	//----- nvinfo : EIATTR_MIN_STACK_SIZE
	.align		4
.L_56:
        /*0114*/ 	.byte	0x04, 0x12
        /*0116*/ 	.short	(.L_58 - .L_57)
	.align		4
.L_57:
        /*0118*/ 	.word	index@(_ZN7cutlass13device_kernelIN5flash11enable_sm90INS1_16FlashAttnFwdSm90INS1_25CollectiveMainloopFwdSm90ILi2EN4cute5tupleIJNS5_1CILi1EEES8_S8_EEENS6_IJNS7_ILi128EEENS7_ILi80EEENS7_ILi256EEEEEELi256ENS_10bfloat16_tEfNS_4arch4Sm90ELb0ELb0ELb1ELb1ELb0ELb1ELb0ELb1ELb1ELb1ELb0ELb0EEENS1_21CollectiveEpilogueFwdINS6_IJSA_SC_SB_EEES9_SE_SG_Li256ELb1ELb1ELb0ELb0EEENS1_36VarlenDynamicPersistentTileSchedulerILi128ELi80ELi256ELi128ELb0ELb1ELb1ELb0ELb1ELb1EEEEEEEEEvNT_6ParamsE)
        /*011c*/ 	.word	0x00000000


	//----- nvinfo : EIATTR_MIN_STACK_SIZE
	.align		4
.L_58:
        /*0120*/ 	.byte	0x04, 0x12
        /*0122*/ 	.short	(.L_60 - .L_59)
	.align		4
.L_59:
        /*0124*/ 	.word	index@(_ZN7cutlass13device_kernelIN5flash11enable_sm90INS1_16FlashAttnFwdSm90INS1_25CollectiveMainloopFwdSm90ILi2EN4cute5tupleIJNS5_1CILi1EEES8_S8_EEENS6_IJNS7_ILi128EEENS7_ILi64EEENS7_ILi256EEEEEELi256ENS_10bfloat16_tEfNS_4arch4Sm90ELb0ELb1ELb1ELb0ELb0ELb0ELb0ELb1ELb1ELb1ELb0ELb0EEENS1_21CollectiveEpilogueFwdINS6_IJSA_SC_SB_EEES9_SE_SG_Li256ELb0ELb1ELb0ELb0EEENS1_30DynamicPersistentTileSchedulerILi256ELi128ELb0ELb1ELb1EEEEEEEEEvNT_6ParamsE)
        /*0128*/ 	.word	0x00000000


	//----- nvinfo : EIATTR_MIN_STACK_SIZE
	.align		4
.L_60:
        /*012c*/ 	.byte	0x04, 0x12
        /*012e*/ 	.short	(.L_62 - .L_61)
	.align		4
.L_61:
        /*0130*/ 	.word	index@(_ZN7cutlass13device_kernelIN5flash11enable_sm90INS1_16FlashAttnFwdSm90INS1_25CollectiveMainloopFwdSm90ILi2EN4cute5tupleIJNS5_1CILi1EEES8_S8_EEENS6_IJNS7_ILi128EEENS7_ILi64EEENS7_ILi256EEEEEELi256ENS_10bfloat16_tEfNS_4arch4Sm90ELb0ELb1ELb1ELb1ELb0ELb0ELb0ELb1ELb1ELb1ELb0ELb0EEENS1_21CollectiveEpilogueFwdINS6_IJSA_SC_SB_EEES9_SE_SG_Li256ELb1ELb1ELb0ELb0EEENS1_36VarlenDynamicPersistentTileSchedulerILi128ELi64ELi256ELi128ELb0ELb1ELb1ELb1ELb0ELb1EEEEEEEEEvNT_6ParamsE)
        /*0134*/ 	.word	0x00000000


	//----- nvinfo : EIATTR_MIN_STACK_SIZE
	.align		4
.L_62:
        /*0138*/ 	.byte	0x04, 0x12
        /*013a*/ 	.short	(.L_64 - .L_63)
	.align		4
.L_63:
        /*013c*/ 	.word	index@(_ZN7cutlass13device_kernelIN5flash11enable_sm90INS1_16FlashAttnFwdSm90INS1_25CollectiveMainloopFwdSm90ILi2EN4cute5tupleIJNS5_1CILi1EEES8_S8_EEENS6_IJNS7_ILi128EEENS7_ILi64EEENS7_ILi256EEEEEELi256ENS_10bfloat16_tEfNS_4arch4Sm90ELb0ELb1ELb1ELb1ELb0ELb1ELb0ELb1ELb1ELb1ELb0ELb0EEENS1_21CollectiveEpilogueFwdINS6_IJSA_SC_SB_EEES9_SE_SG_Li256ELb1ELb1ELb0ELb0EEENS1_36VarlenDynamicPersistentTileSchedulerILi128ELi64ELi256ELi128ELb0ELb1ELb1ELb1ELb0ELb1EEEEEEEEEvNT_6ParamsE)
        /*0140*/ 	.word	0x00000000


	//----- nvinfo : EIATTR_MIN_STACK_SIZE
	.align		4
.L_64:
        /*0144*/ 	.byte	0x04, 0x12
        /*0146*/ 	.short	(.L_66 - .L_65)
	.align		4
.L_65:
        /*0148*/ 	.word	index@(_ZN7cutlass13device_kernelIN5flash11enable_sm90INS1_16FlashAttnFwdSm90INS1_25CollectiveMainloopFwdSm90ILi2EN4cute5tupleIJNS5_1CILi1EEES8_S8_EEENS6_IJNS7_ILi128EEENS7_ILi80EEENS7_ILi256EEEEEELi256ENS_10bfloat16_tEfNS_4arch4Sm90ELb1ELb0ELb1ELb0ELb0ELb0ELb0ELb1ELb1ELb1ELb0ELb0EEENS1_21CollectiveEpilogueFwdINS6_IJSA_SC_SB_EEES9_SE_SG_Li256ELb0ELb1ELb0ELb0EEENS1_30DynamicPersistentTileSchedulerILi256ELi128ELb0ELb1ELb1EEEEEEEEEvNT_6ParamsE)
        /*014c*/ 	.word	0x00000000


	//----- nvinfo : EIATTR_MIN_STACK_SIZE
	.align		4
.L_66:
        /*0150*/ 	.byte	0x04, 0x12
        /*0152*/ 	.short	(.L_68 - .L_67)
	.align		4
.L_67:
        /*0154*/ 	.word	index@(_ZN7cutlass13device_kernelIN5flash11enable_sm90INS1_16FlashAttnFwdSm90INS1_25CollectiveMainloopFwdSm90ILi2EN4cute5tupleIJNS5_1CILi1EEES8_S8_EEENS6_IJNS7_ILi128EEENS7_ILi80EEENS7_ILi256EEEEEELi256ENS_10bfloat16_tEfNS_4arch4Sm90ELb1ELb0ELb1ELb1ELb0ELb0ELb0ELb1ELb1ELb1ELb0ELb0EEENS1_21CollectiveEpilogueFwdINS6_IJSA_SC_SB_EEES9_SE_SG_Li256ELb1ELb1ELb0ELb0EEENS1_36VarlenDynamicPersistentTileSchedulerILi128ELi80ELi256ELi128ELb0ELb1ELb1ELb1ELb1ELb1EEEEEEEEEvNT_6ParamsE)
        /*0158*/ 	.word	0x00000000


	//----- nvinfo : EIATTR_MIN_STACK_SIZE
	.align		4
.L_68:
        /*015c*/ 	.byte	0x04, 0x12
        /*015e*/ 	.short	(.L_70 - .L_69)
	.align		4
.L_69:
        /*0160*/ 	.word	index@(_ZN7cutlass13device_kernelIN5flash11enable_sm90INS1_16FlashAttnFwdSm90INS1_25CollectiveMainloopFwdSm90ILi2EN4cute5tupleIJNS5_1CILi1EEES8_S8_EEENS6_IJNS7_ILi128EEENS7_ILi80EEENS7_ILi256EEEEEELi256ENS_10bfloat16_tEfNS_4arch4Sm90ELb1ELb0ELb1ELb1ELb0ELb1ELb0ELb1ELb1ELb1ELb0ELb0EEENS1_21CollectiveEpilogueFwdINS6_IJSA_SC_SB_EEES9_SE_SG_Li256ELb1ELb1ELb0ELb0EEENS1_36VarlenDynamicPersistentTileSchedulerILi128ELi80ELi256ELi128ELb0ELb1ELb1ELb1ELb1ELb1EEEEEEEEEvNT_6ParamsE)
        /*0164*/ 	.word	0x00000000
.L_70:


//--------------------- .nv.compat                --------------------------
	.section	.nv.compat,"",@"SHT_CUDA_COMPAT_INFO"
	.align	4
        /*0000*/ 	.byte	0x02, 0x09, 0x01, 0x00, 0x02, 0x02, 0x01, 0x00, 0x02, 0x05, 0x05, 0x00, 0x03, 0x07, 0x01, 0x01
        /*0010*/ 	.byte	0x02, 0x03, 0x00, 0x00, 0x02, 0x06, 0x01, 0x00, 0x04, 0x0b, 0x08, 0x00, 0x00, 0x00, 0x00, 0x00
        /*0020*/ 	.byte	0x00, 0x00, 0x00, 0x00


//--------------------- .nv.info._ZN7cutlass13device_kernelIN5flash11enable_sm90INS1_16FlashAttnFwdSm90INS1_25CollectiveMainloopFwdSm90ILi2EN4cute5tupleIJNS5_1CILi1EEES8_S8_EEENS6_IJNS7_ILi128EEENS7_ILi80EEENS7_ILi256EEEEEELi256ENS_10bfloat16_tEfNS_4arch4Sm90ELb0ELb0ELb1ELb0ELb0ELb0ELb0ELb1ELb1ELb1ELb0ELb0EEENS1_21CollectiveEpilogueFwdINS6_IJSA_SC_SB_EEES9_SE_SG_Li256ELb0ELb1ELb0ELb0EEENS1_29StaticPersistentTileSchedulerILb0EEEEEEEEEvNT_6ParamsE --------------------------
	.section	.nv.info._ZN7cutlass13device_kernelIN5flash11enable_sm90INS1_16FlashAttnFwdSm90INS1_25CollectiveMainloopFwdSm90ILi2EN4cute5tupleIJNS5_1CILi1EEES8_S8_EEENS6_IJNS7_ILi128EEENS7_ILi80EEENS7_ILi256EEEEEELi256ENS_10bfloat16_tEfNS_4arch4Sm90ELb0ELb0ELb1ELb0ELb0ELb0ELb0ELb1ELb1ELb1ELb0ELb0EEENS1_21CollectiveEpilogueFwdINS6_IJSA_SC_SB_EEES9_SE_SG_Li256ELb0ELb1ELb0ELb0EEENS1_29StaticPersistentTileSchedulerILb0EEEEEEEEEvNT_6ParamsE,"",@"SHT_CUDA_INFO"
	.sectionflags	@""
	.align	4


	//----- nvinfo : EIATTR_CUDA_API_VERSION
	.align		4
        /*0000*/ 	.byte	0x04, 0x37
        /*0002*/ 	.short	(.L_72 - .L_71)
.L_71:
        /*0004*/ 	.word	0x00000082


	//----- nvinfo : EIATTR_KPARAM_INFO
	.align		4
.L_72:
        /*0008*/ 	.byte	0x04, 0x17
        /*000a*/ 	.short	(.L_74 - .L_73)
.L_73:
        /*000c*/ 	.word	0x00000000
        /*0010*/ 	.short	0x0000
        /*0012*/ 	.short	0x0000
        /*0014*/ 	.byte	0x00, 0xf0, 0x01, 0x28


	//----- nvinfo : EIATTR_SPARSE_MMA_MASK
	.align		4
.L_74:
        /*0018*/ 	.byte	0x03, 0x50
        /*001a*/ 	.short	0x0000


	//----- nvinfo : EIATTR_MAXREG_COUNT
	.align		4
        /*001c*/ 	.byte	0x03, 0x1b
        /*001e*/ 	.short	0x00a8


	//----- nvinfo : EIATTR_MERCURY_ISA_VERSION
	.align		4
        /*0020*/ 	.byte	0x03, 0x5f
        /*0022*/ 	.short	0x0101


	//----- nvinfo : EIATTR_VRC_CTA_INIT_COUNT
	.align		4
        /*0024*/ 	.byte	0x02, 0x4a
	.zero		1
	.zero		1


	//----- nvinfo : EIATTR_EXIT_INSTR_OFFSETS
	.align		4
        /*0028*/ 	.byte	0x04, 0x1c
        /*002a*/ 	.short	(.L_76 - .L_75)


	//   ....[0]....
.L_75:
        /*002c*/ 	.word	0x00000010


	//----- nvinfo : EIATTR_MAX_THREADS
	.align		4
.L_76:
        /*0030*/ 	.byte	0x04, 0x05
        /*0032*/ 	.short	(.L_78 - .L_77)
.L_77:
        /*0034*/ 	.word	0x00000180
        /*0038*/ 	.word	0x00000001
        /*003c*/ 	.word	0x00000001


	//----- nvinfo : EIATTR_CBANK_PARAM_SIZE
	.align		4
.L_78:
        /*0040*/ 	.byte	0x03, 0x19
        /*0042*/ 	.short	0x0a00


	//----- nvinfo : EIATTR_PARAM_CBANK
	.align		4
        /*0044*/ 	.byte	0x04, 0x0a
        /*0046*/ 	.short	(.L_80 - .L_79)
	.align		4
.L_79:
        /*0048*/ 	.word	index@(.nv.constant0._ZN7cutlass13device_kernelIN5flash11enable_sm90INS1_16FlashAttnFwdSm90INS1_25CollectiveMainloopFwdSm90ILi2EN4cute5tupleIJNS5_1CILi1EEES8_S8_EEENS6_IJNS7_ILi128EEENS7_ILi80EEENS7_ILi256EEEEEELi256ENS_10bfloat16_tEfNS_4arch4Sm90ELb0ELb0ELb1ELb0ELb0ELb0ELb0ELb1ELb1ELb1ELb0ELb0EEENS1_21CollectiveEpilogueFwdINS6_IJSA_SC_SB_EEES9_SE_SG_Li256ELb0ELb1ELb0ELb0EEENS1_29StaticPersistentTileSchedulerILb0EEEEEEEEEvNT_6ParamsE)
        /*004c*/ 	.short	0x0380
        /*004e*/ 	.short	0x0a00


	//----- nvinfo : EIATTR_SW_WAR
	.align		4
.L_80:
        /*0050*/ 	.byte	0x04, 0x36
        /*0052*/ 	.short	(.L_82 - .L_81)
.L_81:
        /*0054*/ 	.word	0x00000008
.L_82:


//--------------------- .nv.info._ZN7cutlass13device_kernelIN5flash11enable_sm90INS1_16FlashAttnFwdSm90INS1_25CollectiveMainloopFwdSm90ILi2EN4cute5tupleIJNS5_1CILi2EEENS7_ILi1EEES9_EEENS6_IJNS7_ILi128EEENS7_ILi80EEENS7_ILi256EEEEEELi256ENS_10bfloat16_tEfNS_4arch4Sm90ELb0ELb0ELb1ELb0ELb0ELb0ELb0ELb1ELb1ELb1ELb0ELb0EEENS1_21CollectiveEpilogueFwdINS6_IJSB_SD_SC_EEESA_SF_SH_Li256ELb0ELb1ELb0ELb0EEENS1_29StaticPersistentTileSchedulerILb0EEEEEEEEEvNT_6ParamsE --------------------------
	.section	.nv.info._ZN7cutlass13device_kernelIN5flash11enable_sm90INS1_16FlashAttnFwdSm90INS1_25CollectiveMainloopFwdSm90ILi2EN4cute5tupleIJNS5_1CILi2EEENS7_ILi1EEES9_EEENS6_IJNS7_ILi128EEENS7_ILi80EEENS7_ILi256EEEEEELi256ENS_10bfloat16_tEfNS_4arch4Sm90ELb0ELb0ELb1ELb0ELb0ELb0ELb0ELb1ELb1ELb1ELb0ELb0EEENS1_21CollectiveEpilogueFwdINS6_IJSB_SD_SC_EEESA_SF_SH_Li256ELb0ELb1ELb0ELb0EEENS1_29StaticPersistentTileSchedulerILb0EEEEEEEEEvNT_6ParamsE,"",@"SHT_CUDA_INFO"
	.sectionflags	@""
	.align	4


	//----- nvinfo : EIATTR_CUDA_API_VERSION
	.align		4
        /*0000*/ 	.byte	0x04, 0x37
        /*0002*/ 	.short	(.L_84 - .L_83)
.L_83:
        /*0004*/ 	.word	0x00000082


	//----- nvinfo : EIATTR_KPARAM_INFO
	.align		4
.L_84:
        /*0008*/ 	.byte	0x04, 0x17
        /*000a*/ 	.short	(.L_86 - .L_85)
.L_85:
        /*000c*/ 	.word	0x00000000
        /*0010*/ 	.short	0x0000
        /*0012*/ 	.short	0x0000
        /*0014*/ 	.byte	0x00, 0xf0, 0x01, 0x28


	//----- nvinfo : EIATTR_SPARSE_MMA_MASK
	.align		4
.L_86:
        /*0018*/ 	.byte	0x03, 0x50
        /*001a*/ 	.short	0x0000


	//----- nvinfo : EIATTR_MAXREG_COUNT
	.align		4
        /*001c*/ 	.byte	0x03, 0x1b
        /*001e*/ 	.short	0x00a8


	//----- nvinfo : EIATTR_MERCURY_ISA_VERSION
	.align		4
        /*0020*/ 	.byte	0x03, 0x5f
        /*0022*/ 	.short	0x0101


	//----- nvinfo : EIATTR_VRC_CTA_INIT_COUNT
	.align		4
        /*0024*/ 	.byte	0x02, 0x4a
	.zero		1
	.zero		1


	//----- nvinfo : EIATTR_EXIT_INSTR_OFFSETS
	.align		4
        /*0028*/ 	.byte	0x04, 0x1c
        /*002a*/ 	.short	(.L_88 - .L_87)


	//   ....[0]....
.L_87:
        /*002c*/ 	.word	0x00000010


	//----- nvinfo : EIATTR_MAX_THREADS
	.align		4
.L_88:
        /*0030*/ 	.byte	0x04, 0x05
        /*0032*/ 	.short	(.L_90 - .L_89)
.L_89:
        /*0034*/ 	.word	0x00000180
        /*0038*/ 	.word	0x00000001
        /*003c*/ 	.word	0x00000001


	//----- nvinfo : EIATTR_CBANK_PARAM_SIZE
	.align		4
.L_90:
        /*0040*/ 	.byte	0x03, 0x19
        /*0042*/ 	.short	0x0a00


	//----- nvinfo : EIATTR_PARAM_CBANK
	.align		4
        /*0044*/ 	.byte	0x04, 0x0a
        /*0046*/ 	.short	(.L_92 - .L_91)
	.align		4
.L_91:
        /*0048*/ 	.word	index@(.nv.constant0._ZN7cutlass13device_kernelIN5flash11enable_sm90INS1_16FlashAttnFwdSm90INS1_25CollectiveMainloopFwdSm90ILi2EN4cute5tupleIJNS5_1CILi2EEENS7_ILi1EEES9_EEENS6_IJNS7_ILi128EEENS7_ILi80EEENS7_ILi256EEEEEELi256ENS_10bfloat16_tEfNS_4arch4Sm90ELb0ELb0ELb1ELb0ELb0ELb0ELb0ELb1ELb1ELb1ELb0ELb0EEENS1_21CollectiveEpilogueFwdINS6_IJSB_SD_SC_EEESA_SF_SH_Li256ELb0ELb1ELb0ELb0EEENS1_29StaticPersistentTileSchedulerILb0EEEEEEEEEvNT_6ParamsE)
        /*004c*/ 	.short	0x0380
        /*004e*/ 	.short	0x0a00


	//----- nvinfo : EIATTR_SW_WAR
	.align		4
.L_92:
        /*0050*/ 	.byte	0x04, 0x36
        /*0052*/ 	.short	(.L_94 - .L_93)
.L_93:
        /*0054*/ 	.word	0x00000008
.L_94:


//--------------------- .nv.info._ZN7cutlass13device_kernelIN5flash11enable_sm90INS1_16FlashAttnFwdSm90INS1_25CollectiveMainloopFwdSm90ILi2EN4cute5tupleIJNS5_1CILi1EEES8_S8_EEENS6_IJNS7_ILi128EEENS7_ILi80EEENS7_ILi256EEEEEELi256ENS_10bfloat16_tEfNS_4arch4Sm90ELb0ELb0ELb1ELb1ELb0ELb0ELb0ELb1ELb1ELb1ELb0ELb0EEENS1_21CollectiveEpilogueFwdINS6_IJSA_SC_SB_EEES9_SE_SG_Li256ELb1ELb1ELb0ELb0EEENS1_36VarlenDynamicPersistentTileSchedulerILi128ELi80ELi256ELi128ELb0ELb1ELb1ELb0ELb1ELb1EEEEEEEEEvNT_6ParamsE --------------------------
	.section	.nv.info._ZN7cutlass13device_kernelIN5flash11enable_sm90INS1_16FlashAttnFwdSm90INS1_25CollectiveMainloopFwdSm90ILi2EN4cute5tupleIJNS5_1CILi1EEES8_S8_EEENS6_IJNS7_ILi128EEENS7_ILi80EEENS7_ILi256EEEEEELi256ENS_10bfloat16_tEfNS_4arch4Sm90ELb0ELb0ELb1ELb1ELb0ELb0ELb0ELb1ELb1ELb1ELb0ELb0EEENS1_21CollectiveEpilogueFwdINS6_IJSA_SC_SB_EEES9_SE_SG_Li256ELb1ELb1ELb0ELb0EEENS1_36VarlenDynamicPersistentTileSchedulerILi128ELi80ELi256ELi128ELb0ELb1ELb1ELb0ELb1ELb1EEEEEEEEEvNT_6ParamsE,"",@"SHT_CUDA_INFO"
	.sectionflags	@""
	.align	4


	//----- nvinfo : EIATTR_CUDA_API_VERSION
	.align		4
        /*0000*/ 	.byte	0x04, 0x37
        /*0002*/ 	.short	(.L_96 - .L_95)
.L_95:
        /*0004*/ 	.word	0x00000082


	//----- nvinfo : EIATTR_KPARAM_INFO
	.align		4
.L_96:
        /*0008*/ 	.byte	0x04, 0x17
        /*000a*/ 	.short	(.L_98 - .L_97)
.L_97:
        /*000c*/ 	.word	0x00000000
        /*0010*/ 	.short	0x0000
        /*0012*/ 	.short	0x0000
        /*0014*/ 	.byte	0x00, 0xf0, 0x01, 0x2a


	//----- nvinfo : EIATTR_SPARSE_MMA_MASK
	.align		4
.L_98:
        /*0018*/ 	.byte	0x03, 0x50
        /*001a*/ 	.short	0x0000


	//----- nvinfo : EIATTR_MAXREG_COUNT
	.align		4
        /*001c*/ 	.byte	0x03, 0x1b
        /*001e*/ 	.short	0x00a8


	//----- nvinfo : EIATTR_MERCURY_ISA_VERSION
	.align		4
        /*0020*/ 	.byte	0x03, 0x5f
        /*0022*/ 	.short	0x0101


	//----- nvinfo : EIATTR_VRC_CTA_INIT_COUNT
	.align		4
        /*0024*/ 	.byte	0x02, 0x4a
	.zero		1
	.zero		1


	//----- nvinfo : EIATTR_EXIT_INSTR_OFFSETS
	.align		4
        /*0028*/ 	.byte	0x04, 0x1c
        /*002a*/ 	.short	(.L_100 - .L_99)


	//   ....[0]....
.L_99:
        /*002c*/ 	.word	0x00000010


	//----- nvinfo : EIATTR_MAX_THREADS
	.align		4
.L_100:
        /*0030*/ 	.byte	0x04, 0x05
        /*0032*/ 	.short	(.L_102 - .L_101)
.L_101:
        /*0034*/ 	.word	0x00000180
        /*0038*/ 	.word	0x00000001
        /*003c*/ 	.word	0x00000001


	//----- nvinfo : EIATTR_CBANK_PARAM_SIZE
	.align		4
.L_102:
        /*0040*/ 	.byte	0x03, 0x19
        /*0042*/ 	.short	0x0a80


	//----- nvinfo : EIATTR_PARAM_CBANK
	.align		4
        /*0044*/ 	.byte	0x04, 0x0a
        /*0046*/ 	.short	(.L_104 - .L_103)
	.align		4
.L_103:
        /*0048*/ 	.word	index@(.nv.constant0._ZN7cutlass13device_kernelIN5flash11enable_sm90INS1_16FlashAttnFwdSm90INS1_25CollectiveMainloopFwdSm90ILi2EN4cute5tupleIJNS5_1CILi1EEES8_S8_EEENS6_IJNS7_ILi128EEENS7_ILi80EEENS7_ILi256EEEEEELi256ENS_10bfloat16_tEfNS_4arch4Sm90ELb0ELb0ELb1ELb1ELb0ELb0ELb0ELb1ELb1ELb1ELb0ELb0EEENS1_21CollectiveEpilogueFwdINS6_IJSA_SC_SB_EEES9_SE_SG_Li256ELb1ELb1ELb0ELb0EEENS1_36VarlenDynamicPersistentTileSchedulerILi128ELi80ELi256ELi128ELb0ELb1ELb1ELb0ELb1ELb1EEEEEEEEEvNT_6ParamsE)
        /*004c*/ 	.short	0x0380
        /*004e*/ 	.short	0x0a80


	//----- nvinfo : EIATTR_SW_WAR
	.align		4
.L_104:
        /*0050*/ 	.byte	0x04, 0x36
        /*0052*/ 	.short	(.L_106 - .L_105)
.L_105:
        /*0054*/ 	.word	0x00000008
.L_106:


//--------------------- .nv.info._ZN7cutlass13device_kernelIN5flash11enable_sm90INS1_16FlashAttnFwdSm90INS1_25CollectiveMainloopFwdSm90ILi2EN4cute5tupleIJNS5_1CILi1EEES8_S8_EEENS6_IJNS7_ILi128EEENS7_ILi80EEENS7_ILi256EEEEEELi256ENS_10bfloat16_tEfNS_4arch4Sm90ELb0ELb0ELb1ELb1ELb0ELb1ELb0ELb1ELb1ELb1ELb0ELb0EEENS1_21CollectiveEpilogueFwdINS6_IJSA_SC_SB_EEES9_SE_SG_Li256ELb1ELb1ELb0ELb0EEENS1_36VarlenDynamicPersistentTileSchedulerILi128ELi80ELi256ELi128ELb0ELb1ELb1ELb0ELb1ELb1EEEEEEEEEvNT_6ParamsE --------------------------
	.section	.nv.info._ZN7cutlass13device_kernelIN5flash11enable_sm90INS1_16FlashAttnFwdSm90INS1_25CollectiveMainloopFwdSm90ILi2EN4cute5tupleIJNS5_1CILi1EEES8_S8_EEENS6_IJNS7_ILi128EEENS7_ILi80EEENS7_ILi256EEEEEELi256ENS_10bfloat16_tEfNS_4arch4Sm90ELb0ELb0ELb1ELb1ELb0ELb1ELb0ELb1ELb1ELb1ELb0ELb0EEENS1_21CollectiveEpilogueFwdINS6_IJSA_SC_SB_EEES9_SE_SG_Li256ELb1ELb1ELb0ELb0EEENS1_36VarlenDynamicPersistentTileSchedulerILi128ELi80ELi256ELi128ELb0ELb1ELb1ELb0ELb1ELb1EEEEEEEEEvNT_6ParamsE,"",@"SHT_CUDA_INFO"
	.sectionflags	@""
	.align	4


	//----- nvinfo : EIATTR_CUDA_API_VERSION
	.align		4
        /*0000*/ 	.byte	0x04, 0x37
        /*0002*/ 	.short	(.L_108 - .L_107)
.L_107:
        /*0004*/ 	.word	0x00000082


	//----- nvinfo : EIATTR_KPARAM_INFO
	.align		4
.L_108:
        /*0008*/ 	.byte	0x04, 0x17
        /*000a*/ 	.short	(.L_110 - .L_109)
.L_109:
        /*000c*/ 	.word	0x00000000
        /*0010*/ 	.short	0x0000
        /*0012*/ 	.short	0x0000
        /*0014*/ 	.byte	0x00, 0xf0, 0x01, 0x2a


	//----- nvinfo : EIATTR_SPARSE_MMA_MASK
	.align		4
.L_110:
        /*0018*/ 	.byte	0x03, 0x50
        /*001a*/ 	.short	0x0000


	//----- nvinfo : EIATTR_MAXREG_COUNT
	.align		4
        /*001c*/ 	.byte	0x03, 0x1b
        /*001e*/ 	.short	0x00a8


	//----- nvinfo : EIATTR_MERCURY_ISA_VERSION
	.align		4
        /*0020*/ 	.byte	0x03, 0x5f
        /*0022*/ 	.short	0x0101


	//----- nvinfo : EIATTR_VRC_CTA_INIT_COUNT
	.align		4
        /*0024*/ 	.byte	0x02, 0x4a
	.zero		1
	.zero		1


	//----- nvinfo : EIATTR_EXIT_INSTR_OFFSETS
	.align		4
        /*0028*/ 	.byte	0x04, 0x1c
        /*002a*/ 	.short	(.L_112 - .L_111)


	//   ....[0]....
.L_111:
        /*002c*/ 	.word	0x00000010


	//----- nvinfo : EIATTR_MAX_THREADS
	.align		4
.L_112:
        /*0030*/ 	.byte	0x04, 0x05
        /*0032*/ 	.short	(.L_114 - .L_113)
.L_113:
        /*0034*/ 	.word	0x00000180
        /*0038*/ 	.word	0x00000001
        /*003c*/ 	.word	0x00000001


	//----- nvinfo : EIATTR_CBANK_PARAM_SIZE
	.align		4
.L_114:
        /*0040*/ 	.byte	0x03, 0x19
        /*0042*/ 	.short	0x0a80


	//----- nvinfo : EIATTR_PARAM_CBANK
	.align		4
        /*0044*/ 	.byte	0x04, 0x0a
        /*0046*/ 	.short	(.L_116 - .L_115)
	.align		4
.L_115:
        /*0048*/ 	.word	index@(.nv.constant0._ZN7cutlass13device_kernelIN5flash11enable_sm90INS1_16FlashAttnFwdSm90INS1_25CollectiveMainloopFwdSm90ILi2EN4cute5tupleIJNS5_1CILi1EEES8_S8_EEENS6_IJNS7_ILi128EEENS7_ILi80EEENS7_ILi256EEEEEELi256ENS_10bfloat16_tEfNS_4arch4Sm90ELb0ELb0ELb1ELb1ELb0ELb1ELb0ELb1ELb1ELb1ELb0ELb0EEENS1_21CollectiveEpilogueFwdINS6_IJSA_SC_SB_EEES9_SE_SG_Li256ELb1ELb1ELb0ELb0EEENS1_36VarlenDynamicPersistentTileSchedulerILi128ELi80ELi256ELi128ELb0ELb1ELb1ELb0ELb1ELb1EEEEEEEEEvNT_6ParamsE)
        /*004c*/ 	.short	0x0380
        /*004e*/ 	.short	0x0a80


	//----- nvinfo : EIATTR_SW_WAR
	.align		4
.L_116:
        /*0050*/ 	.byte	0x04, 0x36
        /*0052*/ 	.short	(.L_118 - .L_117)
.L_117:
        /*0054*/ 	.word	0x00000008
.L_118:


//--------------------- .nv.info._ZN7cutlass13device_kernelIN5flash11enable_sm90INS1_16FlashAttnFwdSm90INS1_25CollectiveMainloopFwdSm90ILi2EN4cute5tupleIJNS5_1CILi1EEES8_S8_EEENS6_IJNS7_ILi128EEENS7_ILi64EEENS7_ILi256EEEEEELi256ENS_10bfloat16_tEfNS_4arch4Sm90ELb0ELb1ELb1ELb0ELb0ELb0ELb0ELb1ELb1ELb1ELb0ELb0EEENS1_21CollectiveEpilogueFwdINS6_IJSA_SC_SB_EEES9_SE_SG_Li256ELb0ELb1ELb0ELb0EEENS1_30DynamicPersistentTileSchedulerILi256ELi128ELb0ELb1ELb1EEEEEEEEEvNT_6ParamsE --------------------------
	.section	.nv.info._ZN7cutlass13device_kernelIN5flash11enable_sm90INS1_16FlashAttnFwdSm90INS1_25CollectiveMainloopFwdSm90ILi2EN4cute5tupleIJNS5_1CILi1EEES8_S8_EEENS6_IJNS7_ILi128EEENS7_ILi64EEENS7_ILi256EEEEEELi256ENS_10bfloat16_tEfNS_4arch4Sm90ELb0ELb1ELb1ELb0ELb0ELb0ELb0ELb1ELb1ELb1ELb0ELb0EEENS1_21CollectiveEpilogueFwdINS6_IJSA_SC_SB_EEES9_SE_SG_Li256ELb0ELb1ELb0ELb0EEENS1_30DynamicPersistentTileSchedulerILi256ELi128ELb0ELb1ELb1EEEEEEEEEvNT_6ParamsE,"",@"SHT_CUDA_INFO"
	.sectionflags	@""
	.align	4


	//----- nvinfo : EIATTR_CUDA_API_VERSION
	.align		4
        /*0000*/ 	.byte	0x04, 0x37
        /*0002*/ 	.short	(.L_120 - .L_119)
.L_119:
        /*0004*/ 	.word	0x00000082


	//----- nvinfo : EIATTR_KPARAM_INFO
	.align		4
.L_120:
        /*0008*/ 	.byte	0x04, 0x17
        /*000a*/ 	.short	(.L_122 - .L_121)
.L_121:
        /*000c*/ 	.word	0x00000000
        /*0010*/ 	.short	0x0000
        /*0012*/ 	.short	0x0000
        /*0014*/ 	.byte	0x00, 0xf0, 0x01, 0x2a


	//----- nvinfo : EIATTR_SPARSE_MMA_MASK
	.align		4
.L_122:
        /*0018*/ 	.byte	0x03, 0x50
        /*001a*/ 	.short	0x0000


	//----- nvinfo : EIATTR_MAXREG_COUNT
	.align		4
        /*001c*/ 	.byte	0x03, 0x1b
        /*001e*/ 	.short	0x00a8


	//----- nvinfo : EIATTR_MERCURY_ISA_VERSION
	.align		4
        /*0020*/ 	.byte	0x03, 0x5f
        /*0022*/ 	.short	0x0101


	//----- nvinfo : EIATTR_VRC_CTA_INIT_COUNT
	.align		4
        /*0024*/ 	.byte	0x02, 0x4a
	.zero		1
	.zero		1


	//----- nvinfo : EIATTR_EXIT_INSTR_OFFSETS
	.align		4
        /*0028*/ 	.byte	0x04, 0x1c
        /*002a*/ 	.short	(.L_124 - .L_123)


	//   ....[0]....
.L_123:
        /*002c*/ 	.word	0x00000010


	//----- nvinfo : EIATTR_MAX_THREADS
	.align		4
.L_124:
        /*0030*/ 	.byte	0x04, 0x05
        /*0032*/ 	.short	(.L_126 - .L_125)
.L_125:
        /*0034*/ 	.word	0x00000180
        /*0038*/ 	.word	0x00000001
        /*003c*/ 	.word	0x00000001


	//----- nvinfo : EIATTR_CBANK_PARAM_SIZE
	.align		4
.L_126:
        /*0040*/ 	.byte	0x03, 0x19
        /*0042*/ 	.short	0x0a80


	//----- nvinfo : EIATTR_PARAM_CBANK
	.align		4
        /*0044*/ 	.byte	0x04, 0x0a
        /*0046*/ 	.short	(.L_128 - .L_127)
	.align		4
.L_127:
        /*0048*/ 	.word	index@(.nv.constant0._ZN7cutlass13device_kernelIN5flash11enable_sm90INS1_16FlashAttnFwdSm90INS1_25CollectiveMainloopFwdSm90ILi2EN4cute5tupleIJNS5_1CILi1EEES8_S8_EEENS6_IJNS7_ILi128EEENS7_ILi64EEENS7_ILi256EEEEEELi256ENS_10bfloat16_tEfNS_4arch4Sm90ELb0ELb1ELb1ELb0ELb0ELb0ELb0ELb1ELb1ELb1ELb0ELb0EEENS1_21CollectiveEpilogueFwdINS6_IJSA_SC_SB_EEES9_SE_SG_Li256ELb0ELb1ELb0ELb0EEENS1_30DynamicPersistentTileSchedulerILi256ELi128ELb0ELb1ELb1EEEEEEEEEvNT_6ParamsE)
        /*004c*/ 	.short	0x0380
        /*004e*/ 	.short	0x0a80


	//----- nvinfo : EIATTR_SW_WAR
	.align		4
.L_128:
        /*0050*/ 	.byte	0x04, 0x36
        /*0052*/ 	.short	(.L_130 - .L_129)
.L_129:
        /*0054*/ 	.word	0x00000008
.L_130:


//--------------------- .nv.info._ZN7cutlass13device_kernelIN5flash11enable_sm90INS1_16FlashAttnFwdSm90INS1_25CollectiveMainloopFwdSm90ILi2EN4cute5tupleIJNS5_1CILi1EEES8_S8_EEENS6_IJNS7_ILi128EEENS7_ILi64EEENS7_ILi256EEEEEELi256ENS_10bfloat16_tEfNS_4arch4Sm90ELb0ELb1ELb1ELb1ELb0ELb0ELb0ELb1ELb1ELb1ELb0ELb0EEENS1_21CollectiveEpilogueFwdINS6_IJSA_SC_SB_EEES9_SE_SG_Li256ELb1ELb1ELb0ELb0EEENS1_36VarlenDynamicPersistentTileSchedulerILi128ELi64ELi256ELi128ELb0ELb1ELb1ELb1ELb0ELb1EEEEEEEEEvNT_6ParamsE --------------------------
	.section	.nv.info._ZN7cutlass13device_kernelIN5flash11enable_sm90INS1_16FlashAttnFwdSm90INS1_25CollectiveMainloopFwdSm90ILi2EN4cute5tupleIJNS5_1CILi1EEES8_S8_EEENS6_IJNS7_ILi128EEENS7_ILi64EEENS7_ILi256EEEEEELi256ENS_10bfloat16_tEfNS_4arch4Sm90ELb0ELb1ELb1ELb1ELb0ELb0ELb0ELb1ELb1ELb1ELb0ELb0EEENS1_21CollectiveEpilogueFwdINS6_IJSA_SC_SB_EEES9_SE_SG_Li256ELb1ELb1ELb0ELb0EEENS1_36VarlenDynamicPersistentTileSchedulerILi128ELi64ELi256ELi128ELb0ELb1ELb1ELb1ELb0ELb1EEEEEEEEEvNT_6ParamsE,"",@"SHT_CUDA_INFO"
	.sectionflags	@""
	.align	4


	//----- nvinfo : EIATTR_CUDA_API_VERSION
	.align		4
        /*0000*/ 	.byte	0x04, 0x37
        /*0002*/ 	.short	(.L_132 - .L_131)
.L_131:
        /*0004*/ 	.word	0x00000082


	//----- nvinfo : EIATTR_KPARAM_INFO
	.align		4
.L_132:
        /*0008*/ 	.byte	0x04, 0x17
        /*000a*/ 	.short	(.L_134 - .L_133)
.L_133:
        /*000c*/ 	.word	0x00000000
        /*0010*/ 	.short	0x0000
        /*0012*/ 	.short	0x0000
        /*0014*/ 	.byte	0x00, 0xf0, 0x01, 0x2a


	//----- nvinfo : EIATTR_SPARSE_MMA_MASK
	.align		4
.L_134:
        /*0018*/ 	.byte	0x03, 0x50
        /*001a*/ 	.short	0x0000


	//----- nvinfo : EIATTR_MAXREG_COUNT
	.align		4
        /*001c*/ 	.byte	0x03, 0x1b
        /*001e*/ 	.short	0x00a8


	//----- nvinfo : EIATTR_MERCURY_ISA_VERSION
	.align		4
        /*0020*/ 	.byte	0x03, 0x5f
        /*0022*/ 	.short	0x0101


	//----- nvinfo : EIATTR_VRC_CTA_INIT_COUNT
	.align		4
        /*0024*/ 	.byte	0x02, 0x4a
	.zero		1
	.zero		1


	//----- nvinfo : EIATTR_EXIT_INSTR_OFFSETS
	.align		4
        /*0028*/ 	.byte	0x04, 0x1c
        /*002a*/ 	.short	(.L_136 - .L_135)


	//   ....[0]....
.L_135:
        /*002c*/ 	.word	0x00000010


	//----- nvinfo : EIATTR_MAX_THREADS
	.align		4
.L_136:
        /*0030*/ 	.byte	0x04, 0x05
        /*0032*/ 	.short	(.L_138 - .L_137)
.L_137:
        /*0034*/ 	.word	0x00000180
        /*0038*/ 	.word	0x00000001
        /*003c*/ 	.word	0x00000001


	//----- nvinfo : EIATTR_CBANK_PARAM_SIZE
	.align		4
.L_138:
        /*0040*/ 	.byte	0x03, 0x19
        /*0042*/ 	.short	0x0a80


	//----- nvinfo : EIATTR_PARAM_CBANK
	.align		4
        /*0044*/ 	.byte	0x04, 0x0a
        /*0046*/ 	.short	(.L_140 - .L_139)
	.align		4
.L_139:
        /*0048*/ 	.word	index@(.nv.constant0._ZN7cutlass13device_kernelIN5flash11enable_sm90INS1_16FlashAttnFwdSm90INS1_25CollectiveMainloopFwdSm90ILi2EN4cute5tupleIJNS5_1CILi1EEES8_S8_EEENS6_IJNS7_ILi128EEENS7_ILi64EEENS7_ILi256EEEEEELi256ENS_10bfloat16_tEfNS_4arch4Sm90ELb0ELb1ELb1ELb1ELb0ELb0ELb0ELb1ELb1ELb1ELb0ELb0EEENS1_21CollectiveEpilogueFwdINS6_IJSA_SC_SB_EEES9_SE_SG_Li256ELb1ELb1ELb0ELb0EEENS1_36VarlenDynamicPersistentTileSchedulerILi128ELi64ELi256ELi128ELb0ELb1ELb1ELb1ELb0ELb1EEEEEEEEEvNT_6ParamsE)
        /*004c*/ 	.short	0x0380
        /*004e*/ 	.short	0x0a80


	//----- nvinfo : EIATTR_SW_WAR
	.align		4
.L_140:
        /*0050*/ 	.byte	0x04, 0x36
        /*0052*/ 	.short	(.L_142 - .L_141)
.L_141:
        /*0054*/ 	.word	0x00000008
.L_142:


//--------------------- .nv.info._ZN7cutlass13device_kernelIN5flash11enable_sm90INS1_16FlashAttnFwdSm90INS1_25CollectiveMainloopFwdSm90ILi2EN4cute5tupleIJNS5_1CILi1EEES8_S8_EEENS6_IJNS7_ILi128EEENS7_ILi64EEENS7_ILi256EEEEEELi256ENS_10bfloat16_tEfNS_4arch4Sm90ELb0ELb1ELb1ELb1ELb0ELb1ELb0ELb1ELb1ELb1ELb0ELb0EEENS1_21CollectiveEpilogueFwdINS6_IJSA_SC_SB_EEES9_SE_SG_Li256ELb1ELb1ELb0ELb0EEENS1_36VarlenDynamicPersistentTileSchedulerILi128ELi64ELi256ELi128ELb0ELb1ELb1ELb1ELb0ELb1EEEEEEEEEvNT_6ParamsE --------------------------
	.section	.nv.info._ZN7cutlass13device_kernelIN5flash11enable_sm90INS1_16FlashAttnFwdSm90INS1_25CollectiveMainloopFwdSm90ILi2EN4cute5tupleIJNS5_1CILi1EEES8_S8_EEENS6_IJNS7_ILi128EEENS7_ILi64EEENS7_ILi256EEEEEELi256ENS_10bfloat16_tEfNS_4arch4Sm90ELb0ELb1ELb1ELb1ELb0ELb1ELb0ELb1ELb1ELb1ELb0ELb0EEENS1_21CollectiveEpilogueFwdINS6_IJSA_SC_SB_EEES9_SE_SG_Li256ELb1ELb1ELb0ELb0EEENS1_36VarlenDynamicPersistentTileSchedulerILi128ELi64ELi256ELi128ELb0ELb1ELb1ELb1ELb0ELb1EEEEEEEEEvNT_6ParamsE,"",@"SHT_CUDA_INFO"
	.sectionflags	@""
	.align	4


	//----- nvinfo : EIATTR_CUDA_API_VERSION
	.align		4
        /*0000*/ 	.byte	0x04, 0x37
        /*0002*/ 	.short	(.L_144 - .L_143)
.L_143:
        /*0004*/ 	.word	0x00000082


	//----- nvinfo : EIATTR_KPARAM_INFO
	.align		4
.L_144:
        /*0008*/ 	.byte	0x04, 0x17
        /*000a*/ 	.short	(.L_146 - .L_145)
.L_145:
        /*000c*/ 	.word	0x00000000
        /*0010*/ 	.short	0x0000
        /*0012*/ 	.short	0x0000
        /*0014*/ 	.byte	0x00, 0xf0, 0x01, 0x2a


	//----- nvinfo : EIATTR_SPARSE_MMA_MASK
	.align		4
.L_146:
        /*0018*/ 	.byte	0x03, 0x50
        /*001a*/ 	.short	0x0000


	//----- nvinfo : EIATTR_MAXREG_COUNT
	.align		4
        /*001c*/ 	.byte	0x03, 0x1b
        /*001e*/ 	.short	0x00a8


	//----- nvinfo : EIATTR_MERCURY_ISA_VERSION
	.align		4
        /*0020*/ 	.byte	0x03, 0x5f
        /*0022*/ 	.short	0x0101


	//----- nvinfo : EIATTR_VRC_CTA_INIT_COUNT
	.align		4
        /*0024*/ 	.byte	0x02, 0x4a
	.zero		1
	.zero		1


	//----- nvinfo : EIATTR_EXIT_INSTR_OFFSETS
	.align		4
        /*0028*/ 	.byte	0x04, 0x1c
        /*002a*/ 	.short	(.L_148 - .L_147)


	//   ....[0]....
.L_147:
        /*002c*/ 	.word	0x00000010


	//----- nvinfo : EIATTR_MAX_THREADS
	.align		4
.L_148:
        /*0030*/ 	.byte	0x04, 0x05
        /*0032*/ 	.short	(.L_150 - .L_149)
.L_149:
        /*0034*/ 	.word	0x00000180
        /*0038*/ 	.word	0x00000001
        /*003c*/ 	.word	0x00000001


	//----- nvinfo : EIATTR_CBANK_PARAM_SIZE
	.align		4
.L_150:
        /*0040*/ 	.byte	0x03, 0x19
        /*0042*/ 	.short	0x0a80


	//----- nvinfo : EIATTR_PARAM_CBANK
	.align		4
        /*0044*/ 	.byte	0x04, 0x0a
        /*0046*/ 	.short	(.L_152 - .L_151)
	.align		4
.L_151:
        /*0048*/ 	.word	index@(.nv.constant0._ZN7cutlass13device_kernelIN5flash11enable_sm90INS1_16FlashAttnFwdSm90INS1_25CollectiveMainloopFwdSm90ILi2EN4cute5tupleIJNS5_1CILi1EEES8_S8_EEENS6_IJNS7_ILi128EEENS7_ILi64EEENS7_ILi256EEEEEELi256ENS_10bfloat16_tEfNS_4arch4Sm90ELb0ELb1ELb1ELb1ELb0ELb1ELb0ELb1ELb1ELb1ELb0ELb0EEENS1_21CollectiveEpilogueFwdINS6_IJSA_SC_SB_EEES9_SE_SG_Li256ELb1ELb1ELb0ELb0EEENS1_36VarlenDynamicPersistentTileSchedulerILi128ELi64ELi256ELi128ELb0ELb1ELb1ELb1ELb0ELb1EEEEEEEEEvNT_6ParamsE)
        /*004c*/ 	.short	0x0380
        /*004e*/ 	.short	0x0a80


	//----- nvinfo : EIATTR_SW_WAR
	.align		4
.L_152:
        /*0050*/ 	.byte	0x04, 0x36
        /*0052*/ 	.short	(.L_154 - .L_153)
.L_153:
        /*0054*/ 	.word	0x00000008
.L_154:


//--------------------- .nv.info._ZN7cutlass13device_kernelIN5flash11enable_sm90INS1_16FlashAttnFwdSm90INS1_25CollectiveMainloopFwdSm90ILi2EN4cute5tupleIJNS5_1CILi1EEES8_S8_EEENS6_IJNS7_ILi128EEENS7_ILi80EEENS7_ILi256EEEEEELi256ENS_10bfloat16_tEfNS_4arch4Sm90ELb1ELb0ELb1ELb0ELb0ELb0ELb0ELb1ELb1ELb1ELb0ELb0EEENS1_21CollectiveEpilogueFwdINS6_IJSA_SC_SB_EEES9_SE_SG_Li256ELb0ELb1ELb0ELb0EEENS1_30DynamicPersistentTileSchedulerILi256ELi128ELb0ELb1ELb1EEEEEEEEEvNT_6ParamsE --------------------------
	.section	.nv.info._ZN7cutlass13device_kernelIN5flash11enable_sm90INS1_16FlashAttnFwdSm90INS1_25CollectiveMainloopFwdSm90ILi2EN4cute5tupleIJNS5_1CILi1EEES8_S8_EEENS6_IJNS7_ILi128EEENS7_ILi80EEENS7_ILi256EEEEEELi256ENS_10bfloat16_tEfNS_4arch4Sm90ELb1ELb0ELb1ELb0ELb0ELb0ELb0ELb1ELb1ELb1ELb0ELb0EEENS1_21CollectiveEpilogueFwdINS6_IJSA_SC_SB_EEES9_SE_SG_Li256ELb0ELb1ELb0ELb0EEENS1_30DynamicPersistentTileSchedulerILi256ELi128ELb0ELb1ELb1EEEEEEEEEvNT_6ParamsE,"",@"SHT_CUDA_INFO"
	.sectionflags	@""
	.align	4


	//----- nvinfo : EIATTR_CUDA_API_VERSION
	.align		4
        /*0000*/ 	.byte	0x04, 0x37
        /*0002*/ 	.short	(.L_156 - .L_155)
.L_155:
        /*0004*/ 	.word	0x00000082


	//----- nvinfo : EIATTR_KPARAM_INFO
	.align		4
.L_156:
        /*0008*/ 	.byte	0x04, 0x17
        /*000a*/ 	.short	(.L_158 - .L_157)
.L_157:
        /*000c*/ 	.word	0x00000000
        /*0010*/ 	.short	0x0000
        /*0012*/ 	.short	0x0000
        /*0014*/ 	.byte	0x00, 0xf0, 0x01, 0x2a


	//----- nvinfo : EIATTR_SPARSE_MMA_MASK
	.align		4
.L_158:
        /*0018*/ 	.byte	0x03, 0x50
        /*001a*/ 	.short	0x0000


	//----- nvinfo : EIATTR_MAXREG_COUNT
	.align		4
        /*001c*/ 	.byte	0x03, 0x1b
        /*001e*/ 	.short	0x00a8


	//----- nvinfo : EIATTR_MERCURY_ISA_VERSION
	.align		4
        /*0020*/ 	.byte	0x03, 0x5f
        /*0022*/ 	.short	0x0101


	//----- nvinfo : EIATTR_VRC_CTA_INIT_COUNT
	.align		4
        /*0024*/ 	.byte	0x02, 0x4a
	.zero		1
	.zero		1


	//----- nvinfo : EIATTR_EXIT_INSTR_OFFSETS
	.align		4
        /*0028*/ 	.byte	0x04, 0x1c
        /*002a*/ 	.short	(.L_160 - .L_159)


	//   ....[0]....
.L_159:
        /*002c*/ 	.word	0x00000010


	//----- nvinfo : EIATTR_MAX_THREADS
	.align		4
.L_160:
        /*0030*/ 	.byte	0x04, 0x05
        /*0032*/ 	.short	(.L_162 - .L_161)
.L_161:
        /*0034*/ 	.word	0x00000180
        /*0038*/ 	.word	0x00000001
        /*003c*/ 	.word	0x00000001


	//----- nvinfo : EIATTR_CBANK_PARAM_SIZE
	.align		4
.L_162:
        /*0040*/ 	.byte	0x03, 0x19
        /*0042*/ 	.short	0x0a80


	//----- nvinfo : EIATTR_PARAM_CBANK
	.align		4
        /*0044*/ 	.byte	0x04, 0x0a
        /*0046*/ 	.short	(.L_164 - .L_163)
	.align		4
.L_163:
        /*0048*/ 	.word	index@(.nv.constant0._ZN7cutlass13device_kernelIN5flash11enable_sm90INS1_16FlashAttnFwdSm90INS1_25CollectiveMainloopFwdSm90ILi2EN4cute5tupleIJNS5_1CILi1EEES8_S8_EEENS6_IJNS7_ILi128EEENS7_ILi80EEENS7_ILi256EEEEEELi256ENS_10bfloat16_tEfNS_4arch4Sm90ELb1ELb0ELb1ELb0ELb0ELb0ELb0ELb1ELb1ELb1ELb0ELb0EEENS1_21CollectiveEpilogueFwdINS6_IJSA_SC_SB_EEES9_SE_SG_Li256ELb0ELb1ELb0ELb0EEENS1_30DynamicPersistentTileSchedulerILi256ELi128ELb0ELb1ELb1EEEEEEEEEvNT_6ParamsE)
        /*004c*/ 	.short	0x0380
        /*004e*/ 	.short	0x0a80


	//----- nvinfo : EIATTR_SW_WAR
	.align		4
.L_164:
        /*0050*/ 	.byte	0x04, 0x36
        /*0052*/ 	.short	(.L_166 - .L_165)
.L_165:
        /*0054*/ 	.word	0x00000008
.L_166:


//--------------------- .nv.info._ZN7cutlass13device_kernelIN5flash11enable_sm90INS1_16FlashAttnFwdSm90INS1_25CollectiveMainloopFwdSm90ILi2EN4cute5tupleIJNS5_1CILi1EEES8_S8_EEENS6_IJNS7_ILi128EEENS7_ILi80EEENS7_ILi256EEEEEELi256ENS_10bfloat16_tEfNS_4arch4Sm90ELb1ELb0ELb1ELb1ELb0ELb0ELb0ELb1ELb1ELb1ELb0ELb0EEENS1_21CollectiveEpilogueFwdINS6_IJSA_SC_SB_EEES9_SE_SG_Li256ELb1ELb1ELb0ELb0EEENS1_36VarlenDynamicPersistentTileSchedulerILi128ELi80ELi256ELi128ELb0ELb1ELb1ELb1ELb1ELb1EEEEEEEEEvNT_6ParamsE --------------------------
	.section	.nv.info._ZN7cutlass13device_kernelIN5flash11enable_sm90INS1_16FlashAttnFwdSm90INS1_25CollectiveMainloopFwdSm90ILi2EN4cute5tupleIJNS5_1CILi1EEES8_S8_EEENS6_IJNS7_ILi128EEENS7_ILi80EEENS7_ILi256EEEEEELi256ENS_10bfloat16_tEfNS_4arch4Sm90ELb1ELb0ELb1ELb1ELb0ELb0ELb0ELb1ELb1ELb1ELb0ELb0EEENS1_21CollectiveEpilogueFwdINS6_IJSA_SC_SB_EEES9_SE_SG_Li256ELb1ELb1ELb0ELb0EEENS1_36VarlenDynamicPersistentTileSchedulerILi128ELi80ELi256ELi128ELb0ELb1ELb1ELb1ELb1ELb1EEEEEEEEEvNT_6ParamsE,"",@"SHT_CUDA_INFO"
	.sectionflags	@""
	.align	4


	//----- nvinfo : EIATTR_CUDA_API_VERSION
	.align		4
        /*0000*/ 	.byte	0x04, 0x37
        /*0002*/ 	.short	(.L_168 - .L_167)
.L_167:
        /*0004*/ 	.word	0x00000082


	//----- nvinfo : EIATTR_KPARAM_INFO
	.align		4
.L_168:
        /*0008*/ 	.byte	0x04, 0x17
        /*000a*/ 	.short	(.L_170 - .L_169)
.L_169:
        /*000c*/ 	.word	0x00000000
        /*0010*/ 	.short	0x0000
        /*0012*/ 	.short	0x0000
        /*0014*/ 	.byte	0x00, 0xf0, 0x01, 0x2a


	//----- nvinfo : EIATTR_SPARSE_MMA_MASK
	.align		4
.L_170:
        /*0018*/ 	.byte	0x03, 0x50
        /*001a*/ 	.short	0x0000


	//----- nvinfo : EIATTR_MAXREG_COUNT
	.align		4
        /*001c*/ 	.byte	0x03, 0x1b
        /*001e*/ 	.short	0x00a8


	//----- nvinfo : EIATTR_MERCURY_ISA_VERSION
	.align		4
        /*0020*/ 	.byte	0x03, 0x5f
        /*0022*/ 	.short	0x0101


	//----- nvinfo : EIATTR_VRC_CTA_INIT_COUNT
	.align		4
        /*0024*/ 	.byte	0x02, 0x4a
	.zero		1
	.zero		1


	//----- nvinfo : EIATTR_EXIT_INSTR_OFFSETS
	.align		4
        /*0028*/ 	.byte	0x04, 0x1c
        /*002a*/ 	.short	(.L_172 - .L_171)


	//   ....[0]....
.L_171:
        /*002c*/ 	.word	0x00000010


	//----- nvinfo : EIATTR_MAX_THREADS
	.align		4
.L_172:
        /*0030*/ 	.byte	0x04, 0x05
        /*0032*/ 	.short	(.L_174 - .L_173)
.L_173:
        /*0034*/ 	.word	0x00000180
        /*0038*/ 	.word	0x00000001
        /*003c*/ 	.word	0x00000001


	//----- nvinfo : EIATTR_CBANK_PARAM_SIZE
	.align		4
.L_174:
        /*0040*/ 	.byte	0x03, 0x19
        /*0042*/ 	.short	0x0a80


	//----- nvinfo : EIATTR_PARAM_CBANK
	.align		4
        /*0044*/ 	.byte	0x04, 0x0a
        /*0046*/ 	.short	(.L_176 - .L_175)
	.align		4
.L_175:
        /*0048*/ 	.word	index@(.nv.constant0._ZN7cutlass13device_kernelIN5flash11enable_sm90INS1_16FlashAttnFwdSm90INS1_25CollectiveMainloopFwdSm90ILi2EN4cute5tupleIJNS5_1CILi1EEES8_S8_EEENS6_IJNS7_ILi128EEENS7_ILi80EEENS7_ILi256EEEEEELi256ENS_10bfloat16_tEfNS_4arch4Sm90ELb1ELb0ELb1ELb1ELb0ELb0ELb0ELb1ELb1ELb1ELb0ELb0EEENS1_21CollectiveEpilogueFwdINS6_IJSA_SC_SB_EEES9_SE_SG_Li256ELb1ELb1ELb0ELb0EEENS1_36VarlenDynamicPersistentTileSchedulerILi128ELi80ELi256ELi128ELb0ELb1ELb1ELb1ELb1ELb1EEEEEEEEEvNT_6ParamsE)
        /*004c*/ 	.short	0x0380
        /*004e*/ 	.short	0x0a80


	//----- nvinfo : EIATTR_SW_WAR
	.align		4
.L_176:
        /*0050*/ 	.byte	0x04, 0x36
        /*0052*/ 	.short	(.L_178 - .L_177)
.L_177:
        /*0054*/ 	.word	0x00000008
.L_178:


//--------------------- .nv.info._ZN7cutlass13device_kernelIN5flash11enable_sm90INS1_16FlashAttnFwdSm90INS1_25CollectiveMainloopFwdSm90ILi2EN4cute5tupleIJNS5_1CILi1EEES8_S8_EEENS6_IJNS7_ILi128EEENS7_ILi80EEENS7_ILi256EEEEEELi256ENS_10bfloat16_tEfNS_4arch4Sm90ELb1ELb0ELb1ELb1ELb0ELb1ELb0ELb1ELb1ELb1ELb0ELb0EEENS1_21CollectiveEpilogueFwdINS6_IJSA_SC_SB_EEES9_SE_SG_Li256ELb1ELb1ELb0ELb0EEENS1_36VarlenDynamicPersistentTileSchedulerILi128ELi80ELi256ELi128ELb0ELb1ELb1ELb1ELb1ELb1EEEEEEEEEvNT_6ParamsE --------------------------
	.section	.nv.info._ZN7cutlass13device_kernelIN5flash11enable_sm90INS1_16FlashAttnFwdSm90INS1_25CollectiveMainloopFwdSm90ILi2EN4cute5tupleIJNS5_1CILi1EEES8_S8_EEENS6_IJNS7_ILi128EEENS7_ILi80EEENS7_ILi256EEEEEELi256ENS_10bfloat16_tEfNS_4arch4Sm90ELb1ELb0ELb1ELb1ELb0ELb1ELb0ELb1ELb1ELb1ELb0ELb0EEENS1_21CollectiveEpilogueFwdINS6_IJSA_SC_SB_EEES9_SE_SG_Li256ELb1ELb1ELb0ELb0EEENS1_36VarlenDynamicPersistentTileSchedulerILi128ELi80ELi256ELi128ELb0ELb1ELb1ELb1ELb1ELb1EEEEEEEEEvNT_6ParamsE,"",@"SHT_CUDA_INFO"
	.sectionflags	@""
	.align	4


	//----- nvinfo : EIATTR_CUDA_API_VERSION
	.align		4
        /*0000*/ 	.byte	0x04, 0x37
        /*0002*/ 	.short	(.L_180 - .L_179)
.L_179:
        /*0004*/ 	.word	0x00000082


	//----- nvinfo : EIATTR_KPARAM_INFO
	.align		4
.L_180:
        /*0008*/ 	.byte	0x04, 0x17
        /*000a*/ 	.short	(.L_182 - .L_181)
.L_181:
        /*000c*/ 	.word	0x00000000
        /*0010*/ 	.short	0x0000
        /*0012*/ 	.short	0x0000
        /*0014*/ 	.byte	0x00, 0xf0, 0x01, 0x2a


	//----- nvinfo : EIATTR_SPARSE_MMA_MASK
	.align		4
.L_182:
        /*0018*/ 	.byte	0x03, 0x50
        /*001a*/ 	.short	0x0000


	//----- nvinfo : EIATTR_MAXREG_COUNT
	.align		4
        /*001c*/ 	.byte	0x03, 0x1b
        /*001e*/ 	.short	0x00a8


	//----- nvinfo : EIATTR_MERCURY_ISA_VERSION
	.align		4
        /*0020*/ 	.byte	0x03, 0x5f
        /*0022*/ 	.short	0x0101


	//----- nvinfo : EIATTR_VRC_CTA_INIT_COUNT
	.align		4
        /*0024*/ 	.byte	0x02, 0x4a
	.zero		1
	.zero		1


	//----- nvinfo : EIATTR_EXIT_INSTR_OFFSETS
	.align		4
        /*0028*/ 	.byte	0x04, 0x1c
        /*002a*/ 	.short	(.L_184 - .L_183)


	//   ....[0]....
.L_183:
        /*002c*/ 	.word	0x00000010


	//----- nvinfo : EIATTR_MAX_THREADS
	.align		4
.L_184:
        /*0030*/ 	.byte	0x04, 0x05
        /*0032*/ 	.short	(.L_186 - .L_185)
.L_185:
        /*0034*/ 	.word	0x00000180
        /*0038*/ 	.word	0x00000001
        /*003c*/ 	.word	0x00000001


	//----- nvinfo : EIATTR_CBANK_PARAM_SIZE
	.align		4
.L_186:
        /*0040*/ 	.byte	0x03, 0x19
        /*0042*/ 	.short	0x0a80


	//----- nvinfo : EIATTR_PARAM_CBANK
	.align		4
        /*0044*/ 	.byte	0x04, 0x0a
        /*0046*/ 	.short	(.L_188 - .L_187)
	.align		4
.L_187:
        /*0048*/ 	.word	index@(.nv.constant0._ZN7cutlass13device_kernelIN5flash11enable_sm90INS1_16FlashAttnFwdSm90INS1_25CollectiveMainloopFwdSm90ILi2EN4cute5tupleIJNS5_1CILi1EEES8_S8_EEENS6_IJNS7_ILi128EEENS7_ILi80EEENS7_ILi256EEEEEELi256ENS_10bfloat16_tEfNS_4arch4Sm90ELb1ELb0ELb1ELb1ELb0ELb1ELb0ELb1ELb1ELb1ELb0ELb0EEENS1_21CollectiveEpilogueFwdINS6_IJSA_SC_SB_EEES9_SE_SG_Li256ELb1ELb1ELb0ELb0EEENS1_36VarlenDynamicPersistentTileSchedulerILi128ELi80ELi256ELi128ELb0ELb1ELb1ELb1ELb1ELb1EEEEEEEEEvNT_6ParamsE)
        /*004c*/ 	.short	0x0380
        /*004e*/ 	.short	0x0a80


	//----- nvinfo : EIATTR_SW_WAR
	.align		4
.L_188:
        /*0050*/ 	.byte	0x04, 0x36
        /*0052*/ 	.short	(.L_190 - .L_189)
.L_189:
        /*0054*/ 	.word	0x00000008
.L_190:


//--------------------- .nv.callgraph             --------------------------
	.section	.nv.callgraph,"",@"SHT_CUDA_CALLGRAPH"
	.align	4
	.sectionentsize	8
	.align		4
        /*0000*/ 	.word	0x00000000
	.align		4
        /*0004*/ 	.word	0xffffffff
	.align		4
        /*0008*/ 	.word	0x00000000
	.align		4
        /*000c*/ 	.word	0xfffffffe
	.align		4
        /*0010*/ 	.word	0x00000000
	.align		4
        /*0014*/ 	.word	0xfffffffd
	.align		4
        /*0018*/ 	.word	0x00000000
	.align		4
        /*001c*/ 	.word	0xfffffffc


//--------------------- .nv.constant4             --------------------------
	.section	.nv.constant4,"a",@progbits
	.align	8
	.align		8
.nv.constant4:
        /*0000*/ 	.dword	_ZN82_INTERNAL_de5d1f9d_46_flash_fwd_hdim256_bf16_softcap_packgqa_sm90_cu_49158569_36924cuda3std3__45__cpo5beginE
	.align		8
        /*0008*/ 	.dword	_ZN82_INTERNAL_de5d1f9d_46_flash_fwd_hdim256_bf16_softcap_packgqa_sm90_cu_49158569_36924cuda3std3__45__cpo3endE
	.align		8
        /*0010*/ 	.dword	_ZN82_INTERNAL_de5d1f9d_46_flash_fwd_hdim256_bf16_softcap_packgqa_sm90_cu_49158569_36924cuda3std3__45__cpo6cbeginE
	.align		8
        /*0018*/ 	.dword	_ZN82_INTERNAL_de5d1f9d_46_flash_fwd_hdim256_bf16_softcap_packgqa_sm90_cu_49158569_36924cuda3std3__45__cpo4cendE
	.align		8
        /*0020*/ 	.dword	_ZN82_INTERNAL_de5d1f9d_46_flash_fwd_hdim256_bf16_softcap_packgqa_sm90_cu_49158569_36924cuda3std3__484_GLOBAL__N__de5d1f9d_46_flash_fwd_hdim256_bf16_softcap_packgqa_sm90_cu_49158569_36926ignoreE
	.align		8
        /*0028*/ 	.dword	_ZN82_INTERNAL_de5d1f9d_46_flash_fwd_hdim256_bf16_softcap_packgqa_sm90_cu_49158569_36924cuda3std3__419piecewise_constructE
	.align		8
        /*0030*/ 	.dword	_ZN82_INTERNAL_de5d1f9d_46_flash_fwd_hdim256_bf16_softcap_packgqa_sm90_cu_49158569_36924cuda3std3__48in_placeE
	.align		8
        /*0038*/ 	.dword	_ZN82_INTERNAL_de5d1f9d_46_flash_fwd_hdim256_bf16_softcap_packgqa_sm90_cu_49158569_36924cuda3std6ranges3__45__cpo4swapE
	.align		8
        /*0040*/ 	.dword	_ZN82_INTERNAL_de5d1f9d_46_flash_fwd_hdim256_bf16_softcap_packgqa_sm90_cu_49158569_36924cuda3std6ranges3__45__cpo9iter_moveE
	.align		8
        /*0048*/ 	.dword	_ZN82_INTERNAL_de5d1f9d_46_flash_fwd_hdim256_bf16_softcap_packgqa_sm90_cu_49158569_36924cute7productE
	.align		8
        /*0050*/ 	.dword	_ZN82_INTERNAL_de5d1f9d_46_flash_fwd_hdim256_bf16_softcap_packgqa_sm90_cu_49158569_36924cute1_E


//--------------------- .text._ZN7cutlass13device_kernelIN5flash11enable_sm90INS1_16FlashAttnFwdSm90INS1_25CollectiveMainloopFwdSm90ILi2EN4cute5tupleIJNS5_1CILi1EEES8_S8_EEENS6_IJNS7_ILi128EEENS7_ILi80EEENS7_ILi256EEEEEELi256ENS_10bfloat16_tEfNS_4arch4Sm90ELb0ELb0ELb1ELb0ELb0ELb0ELb0ELb1ELb1ELb1ELb0ELb0EEENS1_21CollectiveEpilogueFwdINS6_IJSA_SC_SB_EEES9_SE_SG_Li256ELb0ELb1ELb0ELb0EEENS1_29StaticPersistentTileSchedulerILb0EEEEEEEEEvNT_6ParamsE --------------------------
	.section	.text._ZN7cutlass13device_kernelIN5flash11enable_sm90INS1_16FlashAttnFwdSm90INS1_25CollectiveMainloopFwdSm90ILi2EN4cute5tupleIJNS5_1CILi1EEES8_S8_EEENS6_IJNS7_ILi128EEENS7_ILi80EEENS7_ILi256EEEEEELi256ENS_10bfloat16_tEfNS_4arch4Sm90ELb0ELb0ELb1ELb0ELb0ELb0ELb0ELb1ELb1ELb1ELb0ELb0EEENS1_21CollectiveEpilogueFwdINS6_IJSA_SC_SB_EEES9_SE_SG_Li256ELb0ELb1ELb0ELb0EEENS1_29StaticPersistentTileSchedulerILb0EEEEEEEEEvNT_6ParamsE,"ax",@progbits
	.align	128
.text._ZN7cutlass13device_kernelIN5flash11enable_sm90INS1_16FlashAttnFwdSm90INS1_25CollectiveMainloopFwdSm90ILi2EN4cute5tupleIJNS5_1CILi1EEES8_S8_EEENS6_IJNS7_ILi128EEENS7_ILi80EEENS7_ILi256EEEEEELi256ENS_10bfloat16_tEfNS_4arch4Sm90ELb0ELb0ELb1ELb0ELb0ELb0ELb0ELb1ELb1ELb1ELb0ELb0EEENS1_21CollectiveEpilogueFwdINS6_IJSA_SC_SB_EEES9_SE_SG_Li256ELb0ELb1ELb0ELb0EEENS1_29StaticPersistentTileSchedulerILb0EEEEEEEEEvNT_6ParamsE:
        .type           _ZN7cutlass13device_kernelIN5flash11enable_sm90INS1_16FlashAttnFwdSm90INS1_25CollectiveMainloopFwdSm90ILi2EN4cute5tupleIJNS5_1CILi1EEES8_S8_EEENS6_IJNS7_ILi128EEENS7_ILi80EEENS7_ILi256EEEEEELi256ENS_10bfloat16_tEfNS_4arch4Sm90ELb0ELb0ELb1ELb0ELb0ELb0ELb0ELb1ELb1ELb1ELb0ELb0EEENS1_21CollectiveEpilogueFwdINS6_IJSA_SC_SB_EEES9_SE_SG_Li256ELb0ELb1ELb0ELb0EEENS1_29StaticPersistentTileSchedulerILb0EEEEEEEEEvNT_6ParamsE,@function
        .size           _ZN7cutlass13device_kernelIN5flash11enable_sm90INS1_16FlashAttnFwdSm90INS1_25CollectiveMainloopFwdSm90ILi2EN4cute5tupleIJNS5_1CILi1EEES8_S8_EEENS6_IJNS7_ILi128EEENS7_ILi80EEENS7_ILi256EEEEEELi256ENS_10bfloat16_tEfNS_4arch4Sm90ELb0ELb0ELb1ELb0ELb0ELb0ELb0ELb1ELb1ELb1ELb0ELb0EEENS1_21CollectiveEpilogueFwdINS6_IJSA_SC_SB_EEES9_SE_SG_Li256ELb0ELb1ELb0ELb0EEENS1_29StaticPersistentTileSchedulerILb0EEEEEEEEEvNT_6ParamsE,(.L_x_10 - _ZN7cutlass13device_kernelIN5flash11enable_sm90INS1_16FlashAttnFwdSm90INS1_25CollectiveMainloopFwdSm90ILi2EN4cute5tupleIJNS5_1CILi1EEES8_S8_EEENS6_IJNS7_ILi128EEENS7_ILi80EEENS7_ILi256EEEEEELi256ENS_10bfloat16_tEfNS_4arch4Sm90ELb0ELb0ELb1ELb0ELb0ELb0ELb0ELb1ELb1ELb1ELb0ELb0EEENS1_21CollectiveEpilogueFwdINS6_IJSA_SC_SB_EEES9_SE_SG_Li256ELb0ELb1ELb0ELb0EEENS1_29StaticPersistentTileSchedulerILb0EEEEEEEEEvNT_6ParamsE)
        .other          _ZN7cutlass13device_kernelIN5flash11enable_sm90INS1_16FlashAttnFwdSm90INS1_25CollectiveMainloopFwdSm90ILi2EN4cute5tupleIJNS5_1CILi1EEES8_S8_EEENS6_IJNS7_ILi128EEENS7_ILi80EEENS7_ILi256EEEEEELi256ENS_10bfloat16_tEfNS_4arch4Sm90ELb0ELb0ELb1ELb0ELb0ELb0ELb0ELb1ELb1ELb1ELb0ELb0EEENS1_21CollectiveEpilogueFwdINS6_IJSA_SC_SB_EEES9_SE_SG_Li256ELb0ELb1ELb0ELb0EEENS1_29StaticPersistentTileSchedulerILb0EEEEEEEEEvNT_6ParamsE,@"STO_CUDA_ENTRY STV_DEFAULT"
_ZN7cutlass13device_kernelIN5flash11enable_sm90INS1_16FlashAttnFwdSm90INS1_25CollectiveMainloopFwdSm90ILi2EN4cute5tupleIJNS5_1CILi1EEES8_S8_EEENS6_IJNS7_ILi128EEENS7_ILi80EEENS7_ILi256EEEEEELi256ENS_10bfloat16_tEfNS_4arch4Sm90ELb0ELb0ELb1ELb0ELb0ELb0ELb0ELb1ELb1ELb1ELb0ELb0EEENS1_21CollectiveEpilogueFwdINS6_IJSA_SC_SB_EEES9_SE_SG_Li256ELb0ELb1ELb0ELb0EEENS1_29StaticPersistentTileSchedulerILb0EEEEEEEEEvNT_6ParamsE:
[----:B------:R-:W-:Y:S01]  /*0000*/  LDC R1, c[0x0][0x37c] ;  /* 0x0000df00ff017b82 */ /* 0x000fe20000000800 */
[----:B------:R-:W-:Y:S05]  /*0010*/  EXIT ;  /* 0x000000000000794d */ /* 0x000fea0003800000 */
.L_x_0:
[----:B------:R-:W-:-:S00]  /*0020*/  BRA `(.L_x_0) ;  /* 0xfffffffc00fc7947 */ /* 0x000fc0000383ffff */
[----:B------:R-:W-:-:S00]  /*0030*/  NOP ;  /* 0x0000000000007918 */ /* 0x000fc00000000000 */
        /* <DEDUP_REMOVED lines=12> */
.L_x_10:


//--------------------- .text._ZN7cutlass13device_kernelIN5flash11enable_sm90INS1_16FlashAttnFwdSm90INS1_25CollectiveMainloopFwdSm90ILi2EN4cute5tupleIJNS5_1CILi2EEENS7_ILi1EEES9_EEENS6_IJNS7_ILi128EEENS7_ILi80EEENS7_ILi256EEEEEELi256ENS_10bfloat16_tEfNS_4arch4Sm90ELb0ELb0ELb1ELb0ELb0ELb0ELb0ELb1ELb1ELb1ELb0ELb0EEENS1_21CollectiveEpilogueFwdINS6_IJSB_SD_SC_EEESA_SF_SH_Li256ELb0ELb1ELb0ELb0EEENS1_29StaticPersistentTileSchedulerILb0EEEEEEEEEvNT_6ParamsE --------------------------
	.section	.text._ZN7cutlass13device_kernelIN5flash11enable_sm90INS1_16FlashAttnFwdSm90INS1_25CollectiveMainloopFwdSm90ILi2EN4cute5tupleIJNS5_1CILi2EEENS7_ILi1EEES9_EEENS6_IJNS7_ILi128EEENS7_ILi80EEENS7_ILi256EEEEEELi256ENS_10bfloat16_tEfNS_4arch4Sm90ELb0ELb0ELb1ELb0ELb0ELb0ELb0ELb1ELb1ELb1ELb0ELb0EEENS1_21CollectiveEpilogueFwdINS6_IJSB_SD_SC_EEESA_SF_SH_Li256ELb0ELb1ELb0ELb0EEENS1_29StaticPersistentTileSchedulerILb0EEEEEEEEEvNT_6ParamsE,"ax",@progbits
	.align	128
.text._ZN7cutlass13device_kernelIN5flash11enable_sm90INS1_16FlashAttnFwdSm90INS1_25CollectiveMainloopFwdSm90ILi2EN4cute5tupleIJNS5_1CILi2EEENS7_ILi1EEES9_EEENS6_IJNS7_ILi128EEENS7_ILi80EEENS7_ILi256EEEEEELi256ENS_10bfloat16_tEfNS_4arch4Sm90ELb0ELb0ELb1ELb0ELb0ELb0ELb0ELb1ELb1ELb1ELb0ELb0EEENS1_21CollectiveEpilogueFwdINS6_IJSB_SD_SC_EEESA_SF_SH_Li256ELb0ELb1ELb0ELb0EEENS1_29StaticPersistentTileSchedulerILb0EEEEEEEEEvNT_6ParamsE:
        .type           _ZN7cutlass13device_kernelIN5flash11enable_sm90INS1_16FlashAttnFwdSm90INS1_25CollectiveMainloopFwdSm90ILi2EN4cute5tupleIJNS5_1CILi2EEENS7_ILi1EEES9_EEENS6_IJNS7_ILi128EEENS7_ILi80EEENS7_ILi256EEEEEELi256ENS_10bfloat16_tEfNS_4arch4Sm90ELb0ELb0ELb1ELb0ELb0ELb0ELb0ELb1ELb1ELb1ELb0ELb0EEENS1_21CollectiveEpilogueFwdINS6_IJSB_SD_SC_EEESA_SF_SH_Li256ELb0ELb1ELb0ELb0EEENS1_29StaticPersistentTileSchedulerILb0EEEEEEEEEvNT_6ParamsE,@function
        .size           _ZN7cutlass13device_kernelIN5flash11enable_sm90INS1_16FlashAttnFwdSm90INS1_25CollectiveMainloopFwdSm90ILi2EN4cute5tupleIJNS5_1CILi2EEENS7_ILi1EEES9_EEENS6_IJNS7_ILi128EEENS7_ILi80EEENS7_ILi256EEEEEELi256ENS_10bfloat16_tEfNS_4arch4Sm90ELb0ELb0ELb1ELb0ELb0ELb0ELb0ELb1ELb1ELb1ELb0ELb0EEENS1_21CollectiveEpilogueFwdINS6_IJSB_SD_SC_EEESA_SF_SH_Li256ELb0ELb1ELb0ELb0EEENS1_29StaticPersistentTileSchedulerILb0EEEEEEEEEvNT_6ParamsE,(.L_x_11 - _ZN7cutlass13device_kernelIN5flash11enable_sm90INS1_16FlashAttnFwdSm90INS1_25CollectiveMainloopFwdSm90ILi2EN4cute5tupleIJNS5_1CILi2EEENS7_ILi1EEES9_EEENS6_IJNS7_ILi128EEENS7_ILi80EEENS7_ILi256EEEEEELi256ENS_10bfloat16_tEfNS_4arch4Sm90ELb0ELb0ELb1ELb0ELb0ELb0ELb0ELb1ELb1ELb1ELb0ELb0EEENS1_21CollectiveEpilogueFwdINS6_IJSB_SD_SC_EEESA_SF_SH_Li256ELb0ELb1ELb0ELb0EEENS1_29StaticPersistentTileSchedulerILb0EEEEEEEEEvNT_6ParamsE)
        .other          _ZN7cutlass13device_kernelIN5flash11enable_sm90INS1_16FlashAttnFwdSm90INS1_25CollectiveMainloopFwdSm90ILi2EN4cute5tupleIJNS5_1CILi2EEENS7_ILi1EEES9_EEENS6_IJNS7_ILi128EEENS7_ILi80EEENS7_ILi256EEEEEELi256ENS_10bfloat16_tEfNS_4arch4Sm90ELb0ELb0ELb1ELb0ELb0ELb0ELb0ELb1ELb1ELb1ELb0ELb0EEENS1_21CollectiveEpilogueFwdINS6_IJSB_SD_SC_EEESA_SF_SH_Li256ELb0ELb1ELb0ELb0EEENS1_29StaticPersistentTileSchedulerILb0EEEEEEEEEvNT_6ParamsE,@"STO_CUDA_ENTRY STV_DEFAULT"
_ZN7cutlass13device_kernelIN5flash11enable_sm90INS1_16FlashAttnFwdSm90INS1_25CollectiveMainloopFwdSm90ILi2EN4cute5tupleIJNS5_1CILi2EEENS7_ILi1EEES9_EEENS6_IJNS7_ILi128EEENS7_ILi80EEENS7_ILi256EEEEEELi256ENS_10bfloat16_tEfNS_4arch4Sm90ELb0ELb0ELb1ELb0ELb0ELb0ELb0ELb1ELb1ELb1ELb0ELb0EEENS1_21CollectiveEpilogueFwdINS6_IJSB_SD_SC_EEESA_SF_SH_Li256ELb0ELb1ELb0ELb0EEENS1_29StaticPersistentTileSchedulerILb0EEEEEEEEEvNT_6ParamsE:
[----:B------:R-:W-:Y:S01]  /*0000*/  LDC R1, c[0x0][0x37c] ;  /* 0x0000df00ff017b82 */ /* 0x000fe20000000800 */
[----:B------:R-:W-:Y:S05]  /*0010*/  EXIT ;  /* 0x000000000000794d */ /* 0x000fea0003800000 */
.L_x_1:
        /* <DEDUP_REMOVED lines=14> */
.L_x_11:


//--------------------- .text._ZN7cutlass13device_kernelIN5flash11enable_sm90INS1_16FlashAttnFwdSm90INS1_25CollectiveMainloopFwdSm90ILi2EN4cute5tupleIJNS5_1CILi1EEES8_S8_EEENS6_IJNS7_ILi128EEENS7_ILi80EEENS7_ILi256EEEEEELi256ENS_10bfloat16_tEfNS_4arch4Sm90ELb0ELb0ELb1ELb1ELb0ELb0ELb0ELb1ELb1ELb1ELb0ELb0EEENS1_21CollectiveEpilogueFwdINS6_IJSA_SC_SB_EEES9_SE_SG_Li256ELb1ELb1ELb0ELb0EEENS1_36VarlenDynamicPersistentTileSchedulerILi128ELi80ELi256ELi128ELb0ELb1ELb1ELb0ELb1ELb1EEEEEEEEEvNT_6ParamsE --------------------------
	.section	.text._ZN7cutlass13device_kernelIN5flash11enable_sm90INS1_16FlashAttnFwdSm90INS1_25CollectiveMainloopFwdSm90ILi2EN4cute5tupleIJNS5_1CILi1EEES8_S8_EEENS6_IJNS7_ILi128EEENS7_ILi80EEENS7_ILi256EEEEEELi256ENS_10bfloat16_tEfNS_4arch4Sm90ELb0ELb0ELb1ELb1ELb0ELb0ELb0ELb1ELb1ELb1ELb0ELb0EEENS1_21CollectiveEpilogueFwdINS6_IJSA_SC_SB_EEES9_SE_SG_Li256ELb1ELb1ELb0ELb0EEENS1_36VarlenDynamicPersistentTileSchedulerILi128ELi80ELi256ELi128ELb0ELb1ELb1ELb0ELb1ELb1EEEEEEEEEvNT_6ParamsE,"ax",@progbits
	.align	128
.text._ZN7cutlass13device_kernelIN5flash11enable_sm90INS1_16FlashAttnFwdSm90INS1_25CollectiveMainloopFwdSm90ILi2EN4cute5tupleIJNS5_1CILi1EEES8_S8_EEENS6_IJNS7_ILi128EEENS7_ILi80EEENS7_ILi256EEEEEELi256ENS_10bfloat16_tEfNS_4arch4Sm90ELb0ELb0ELb1ELb1ELb0ELb0ELb0ELb1ELb1ELb1ELb0ELb0EEENS1_21CollectiveEpilogueFwdINS6_IJSA_SC_SB_EEES9_SE_SG_Li256ELb1ELb1ELb0ELb0EEENS1_36VarlenDynamicPersistentTileSchedulerILi128ELi80ELi256ELi128ELb0ELb1ELb1ELb0ELb1ELb1EEEEEEEEEvNT_6ParamsE:
        .type           _ZN7cutlass13device_kernelIN5flash11enable_sm90INS1_16FlashAttnFwdSm90INS1_25CollectiveMainloopFwdSm90ILi2EN4cute5tupleIJNS5_1CILi1EEES8_S8_EEENS6_IJNS7_ILi128EEENS7_ILi80EEENS7_ILi256EEEEEELi256ENS_10bfloat16_tEfNS_4arch4Sm90ELb0ELb0ELb1ELb1ELb0ELb0ELb0ELb1ELb1ELb1ELb0ELb0EEENS1_21CollectiveEpilogueFwdINS6_IJSA_SC_SB_EEES9_SE_SG_Li256ELb1ELb1ELb0ELb0EEENS1_36VarlenDynamicPersistentTileSchedulerILi128ELi80ELi256ELi128ELb0ELb1ELb1ELb0ELb1ELb1EEEEEEEEEvNT_6ParamsE,@function
        .size           _ZN7cutlass13device_kernelIN5flash11enable_sm90INS1_16FlashAttnFwdSm90INS1_25CollectiveMainloopFwdSm90ILi2EN4cute5tupleIJNS5_1CILi1EEES8_S8_EEENS6_IJNS7_ILi128EEENS7_ILi80EEENS7_ILi256EEEEEELi256ENS_10bfloat16_tEfNS_4arch4Sm90ELb0ELb0ELb1ELb1ELb0ELb0ELb0ELb1ELb1ELb1ELb0ELb0EEENS1_21CollectiveEpilogueFwdINS6_IJSA_SC_SB_EEES9_SE_SG_Li256ELb1ELb1ELb0ELb0EEENS1_36VarlenDynamicPersistentTileSchedulerILi128ELi80ELi256ELi128ELb0ELb1ELb1ELb0ELb1ELb1EEEEEEEEEvNT_6ParamsE,(.L_x_12 - _ZN7cutlass13device_kernelIN5flash11enable_sm90INS1_16FlashAttnFwdSm90INS1_25CollectiveMainloopFwdSm90ILi2EN4cute5tupleIJNS5_1CILi1EEES8_S8_EEENS6_IJNS7_ILi128EEENS7_ILi80EEENS7_ILi256EEEEEELi256ENS_10bfloat16_tEfNS_4arch4Sm90ELb0ELb0ELb1ELb1ELb0ELb0ELb0ELb1ELb1ELb1ELb0ELb0EEENS1_21CollectiveEpilogueFwdINS6_IJSA_SC_SB_EEES9_SE_SG_Li256ELb1ELb1ELb0ELb0EEENS1_36VarlenDynamicPersistentTileSchedulerILi128ELi80ELi256ELi128ELb0ELb1ELb1ELb0ELb1ELb1EEEEEEEEEvNT_6ParamsE)
        .other          _ZN7cutlass13device_kernelIN5flash11enable_sm90INS1_16FlashAttnFwdSm90INS1_25CollectiveMainloopFwdSm90ILi2EN4cute5tupleIJNS5_1CILi1EEES8_S8_EEENS6_IJNS7_ILi128EEENS7_ILi80EEENS7_ILi256EEEEEELi256ENS_10bfloat16_tEfNS_4arch4Sm90ELb0ELb0ELb1ELb1ELb0ELb0ELb0ELb1ELb1ELb1ELb0ELb0EEENS1_21CollectiveEpilogueFwdINS6_IJSA_SC_SB_EEES9_SE_SG_Li256ELb1ELb1ELb0ELb0EEENS1_36VarlenDynamicPersistentTileSchedulerILi128ELi80ELi256ELi128ELb0ELb1ELb1ELb0ELb1ELb1EEEEEEEEEvNT_6ParamsE,@"STO_CUDA_ENTRY STV_DEFAULT"
_ZN7cutlass13device_kernelIN5flash11enable_sm90INS1_16FlashAttnFwdSm90INS1_25CollectiveMainloopFwdSm90ILi2EN4cute5tupleIJNS5_1CILi1EEES8_S8_EEENS6_IJNS7_ILi128EEENS7_ILi80EEENS7_ILi256EEEEEELi256ENS_10bfloat16_tEfNS_4arch4Sm90ELb0ELb0ELb1ELb1ELb0ELb0ELb0ELb1ELb1ELb1ELb0ELb0EEENS1_21CollectiveEpilogueFwdINS6_IJSA_SC_SB_EEES9_SE_SG_Li256ELb1ELb1ELb0ELb0EEENS1_36VarlenDynamicPersistentTileSchedulerILi128ELi80ELi256ELi128ELb0ELb1ELb1ELb0ELb1ELb1EEEEEEEEEvNT_6ParamsE:
[----:B------:R-:W-:Y:S01]  /*0000*/  LDC R1, c[0x0][0x37c] ;  /* 0x0000df00ff017b82 */ /* 0x000fe20000000800 */
[----:B------:R-:W-:Y:S05]  /*0010*/  EXIT ;  /* 0x000000000000794d */ /* 0x000fea0003800000 */
.L_x_2:
        /* <DEDUP_REMOVED lines=14> */
.L_x_12:


//--------------------- .text._ZN7cutlass13device_kernelIN5flash11enable_sm90INS1_16FlashAttnFwdSm90INS1_25CollectiveMainloopFwdSm90ILi2EN4cute5tupleIJNS5_1CILi1EEES8_S8_EEENS6_IJNS7_ILi128EEENS7_ILi80EEENS7_ILi256EEEEEELi256ENS_10bfloat16_tEfNS_4arch4Sm90ELb0ELb0ELb1ELb1ELb0ELb1ELb0ELb1ELb1ELb1ELb0ELb0EEENS1_21CollectiveEpilogueFwdINS6_IJSA_SC_SB_EEES9_SE_SG_Li256ELb1ELb1ELb0ELb0EEENS1_36VarlenDynamicPersistentTileSchedulerILi128ELi80ELi256ELi128ELb0ELb1ELb1ELb0ELb1ELb1EEEEEEEEEvNT_6ParamsE --------------------------
	.section	.text._ZN7cutlass13device_kernelIN5flash11enable_sm90INS1_16FlashAttnFwdSm90INS1_25CollectiveMainloopFwdSm90ILi2EN4cute5tupleIJNS5_1CILi1EEES8_S8_EEENS6_IJNS7_ILi128EEENS7_ILi80EEENS7_ILi256EEEEEELi256ENS_10bfloat16_tEfNS_4arch4Sm90ELb0ELb0ELb1ELb1ELb0ELb1ELb0ELb1ELb1ELb1ELb0ELb0EEENS1_21CollectiveEpilogueFwdINS6_IJSA_SC_SB_EEES9_SE_SG_Li256ELb1ELb1ELb0ELb0EEENS1_36VarlenDynamicPersistentTileSchedulerILi128ELi80ELi256ELi128ELb0ELb1ELb1ELb0ELb1ELb1EEEEEEEEEvNT_6ParamsE,"ax",@progbits
	.align	128
.text._ZN7cutlass13device_kernelIN5flash11enable_sm90INS1_16FlashAttnFwdSm90INS1_25CollectiveMainloopFwdSm90ILi2EN4cute5tupleIJNS5_1CILi1EEES8_S8_EEENS6_IJNS7_ILi128EEENS7_ILi80EEENS7_ILi256EEEEEELi256ENS_10bfloat16_tEfNS_4arch4Sm90ELb0ELb0ELb1ELb1ELb0ELb1ELb0ELb1ELb1ELb1ELb0ELb0EEENS1_21CollectiveEpilogueFwdINS6_IJSA_SC_SB_EEES9_SE_SG_Li256ELb1ELb1ELb0ELb0EEENS1_36VarlenDynamicPersistentTileSchedulerILi128ELi80ELi256ELi128ELb0ELb1ELb1ELb0ELb1ELb1EEEEEEEEEvNT_6ParamsE:
        .type           _ZN7cutlass13device_kernelIN5flash11enable_sm90INS1_16FlashAttnFwdSm90INS1_25CollectiveMainloopFwdSm90ILi2EN4cute5tupleIJNS5_1CILi1EEES8_S8_EEENS6_IJNS7_ILi128EEENS7_ILi80EEENS7_ILi256EEEEEELi256ENS_10bfloat16_tEfNS_4arch4Sm90ELb0ELb0ELb1ELb1ELb0ELb1ELb0ELb1ELb1ELb1ELb0ELb0EEENS1_21CollectiveEpilogueFwdINS6_IJSA_SC_SB_EEES9_SE_SG_Li256ELb1ELb1ELb0ELb0EEENS1_36VarlenDynamicPersistentTileSchedulerILi128ELi80ELi256ELi128ELb0ELb1ELb1ELb0ELb1ELb1EEEEEEEEEvNT_6ParamsE,@function
        .size           _ZN7cutlass13device_kernelIN5flash11enable_sm90INS1_16FlashAttnFwdSm90INS1_25CollectiveMainloopFwdSm90ILi2EN4cute5tupleIJNS5_1CILi1EEES8_S8_EEENS6_IJNS7_ILi128EEENS7_ILi80EEENS7_ILi256EEEEEELi256ENS_10bfloat16_tEfNS_4arch4Sm90ELb0ELb0ELb1ELb1ELb0ELb1ELb0ELb1ELb1ELb1ELb0ELb0EEENS1_21CollectiveEpilogueFwdINS6_IJSA_SC_SB_EEES9_SE_SG_Li256ELb1ELb1ELb0ELb0EEENS1_36VarlenDynamicPersistentTileSchedulerILi128ELi80ELi256ELi128ELb0ELb1ELb1ELb0ELb1ELb1EEEEEEEEEvNT_6ParamsE,(.L_x_13 - _ZN7cutlass13device_kernelIN5flash11enable_sm90INS1_16FlashAttnFwdSm90INS1_25CollectiveMainloopFwdSm90ILi2EN4cute5tupleIJNS5_1CILi1EEES8_S8_EEENS6_IJNS7_ILi128EEENS7_ILi80EEENS7_ILi256EEEEEELi256ENS_10bfloat16_tEfNS_4arch4Sm90ELb0ELb0ELb1ELb1ELb0ELb1ELb0ELb1ELb1ELb1ELb0ELb0EEENS1_21CollectiveEpilogueFwdINS6_IJSA_SC_SB_EEES9_SE_SG_Li256ELb1ELb1ELb0ELb0EEENS1_36VarlenDynamicPersistentTileSchedulerILi128ELi80ELi256ELi128ELb0ELb1ELb1ELb0ELb1ELb1EEEEEEEEEvNT_6ParamsE)
        .other          _ZN7cutlass13device_kernelIN5flash11enable_sm90INS1_16FlashAttnFwdSm90INS1_25CollectiveMainloopFwdSm90ILi2EN4cute5tupleIJNS5_1CILi1EEES8_S8_EEENS6_IJNS7_ILi128EEENS7_ILi80EEENS7_ILi256EEEEEELi256ENS_10bfloat16_tEfNS_4arch4Sm90ELb0ELb0ELb1ELb1ELb0ELb1ELb0ELb1ELb1ELb1ELb0ELb0EEENS1_21CollectiveEpilogueFwdINS6_IJSA_SC_SB_EEES9_SE_SG_Li256ELb1ELb1ELb0ELb0EEENS1_36VarlenDynamicPersistentTileSchedulerILi128ELi80ELi256ELi128ELb0ELb1ELb1ELb0ELb1ELb1EEEEEEEEEvNT_6ParamsE,@"STO_CUDA_ENTRY STV_DEFAULT"
_ZN7cutlass13device_kernelIN5flash11enable_sm90INS1_16FlashAttnFwdSm90INS1_25CollectiveMainloopFwdSm90ILi2EN4cute5tupleIJNS5_1CILi1EEES8_S8_EEENS6_IJNS7_ILi128EEENS7_ILi80EEENS7_ILi256EEEEEELi256ENS_10bfloat16_tEfNS_4arch4Sm90ELb0ELb0ELb1ELb1ELb0ELb1ELb0ELb1ELb1ELb1ELb0ELb0EEENS1_21CollectiveEpilogueFwdINS6_IJSA_SC_SB_EEES9_SE_SG_Li256ELb1ELb1ELb0ELb0EEENS1_36VarlenDynamicPersistentTileSchedulerILi128ELi80ELi256ELi128ELb0ELb1ELb1ELb0ELb1ELb1EEEEEEEEEvNT_6ParamsE:
[----:B------:R-:W-:Y:S01]  /*0000*/  LDC R1, c[0x0][0x37c] ;  /* 0x0000df00ff017b82 */ /* 0x000fe20000000800 */
[----:B------:R-:W-:Y:S05]  /*0010*/  EXIT ;  /* 0x000000000000794d */ /* 0x000fea0003800000 */
.L_x_3:
        /* <DEDUP_REMOVED lines=14> */
.L_x_13:


//--------------------- .text._ZN7cutlass13device_kernelIN5flash11enable_sm90INS1_16FlashAttnFwdSm90INS1_25CollectiveMainloopFwdSm90ILi2EN4cute5tupleIJNS5_1CILi1EEES8_S8_EEENS6_IJNS7_ILi128EEENS7_ILi64EEENS7_ILi256EEEEEELi256ENS_10bfloat16_tEfNS_4arch4Sm90ELb0ELb1ELb1ELb0ELb0ELb0ELb0ELb1ELb1ELb1ELb0ELb0EEENS1_21CollectiveEpilogueFwdINS6_IJSA_SC_SB_EEES9_SE_SG_Li256ELb0ELb1ELb0ELb0EEENS1_30DynamicPersistentTileSchedulerILi256ELi128ELb0ELb1ELb1EEEEEEEEEvNT_6ParamsE --------------------------
	.section	.text._ZN7cutlass13device_kernelIN5flash11enable_sm90INS1_16FlashAttnFwdSm90INS1_25CollectiveMainloopFwdSm90ILi2EN4cute5tupleIJNS5_1CILi1EEES8_S8_EEENS6_IJNS7_ILi128EEENS7_ILi64EEENS7_ILi256EEEEEELi256ENS_10bfloat16_tEfNS_4arch4Sm90ELb0ELb1ELb1ELb0ELb0ELb0ELb0ELb1ELb1ELb1ELb0ELb0EEENS1_21CollectiveEpilogueFwdINS6_IJSA_SC_SB_EEES9_SE_SG_Li256ELb0ELb1ELb0ELb0EEENS1_30DynamicPersistentTileSchedulerILi256ELi128ELb0ELb1ELb1EEEEEEEEEvNT_6ParamsE,"ax",@progbits
	.align	128
.text._ZN7cutlass13device_kernelIN5flash11enable_sm90INS1_16FlashAttnFwdSm90INS1_25CollectiveMainloopFwdSm90ILi2EN4cute5tupleIJNS5_1CILi1EEES8_S8_EEENS6_IJNS7_ILi128EEENS7_ILi64EEENS7_ILi256EEEEEELi256ENS_10bfloat16_tEfNS_4arch4Sm90ELb0ELb1ELb1ELb0ELb0ELb0ELb0ELb1ELb1ELb1ELb0ELb0EEENS1_21CollectiveEpilogueFwdINS6_IJSA_SC_SB_EEES9_SE_SG_Li256ELb0ELb1ELb0ELb0EEENS1_30DynamicPersistentTileSchedulerILi256ELi128ELb0ELb1ELb1EEEEEEEEEvNT_6ParamsE:
        .type           _ZN7cutlass13device_kernelIN5flash11enable_sm90INS1_16FlashAttnFwdSm90INS1_25CollectiveMainloopFwdSm90ILi2EN4cute5tupleIJNS5_1CILi1EEES8_S8_EEENS6_IJNS7_ILi128EEENS7_ILi64EEENS7_ILi256EEEEEELi256ENS_10bfloat16_tEfNS_4arch4Sm90ELb0ELb1ELb1ELb0ELb0ELb0ELb0ELb1ELb1ELb1ELb0ELb0EEENS1_21CollectiveEpilogueFwdINS6_IJSA_SC_SB_EEES9_SE_SG_Li256ELb0ELb1ELb0ELb0EEENS1_30DynamicPersistentTileSchedulerILi256ELi128ELb0ELb1ELb1EEEEEEEEEvNT_6ParamsE,@function
        .size           _ZN7cutlass13device_kernelIN5flash11enable_sm90INS1_16FlashAttnFwdSm90INS1_25CollectiveMainloopFwdSm90ILi2EN4cute5tupleIJNS5_1CILi1EEES8_S8_EEENS6_IJNS7_ILi128EEENS7_ILi64EEENS7_ILi256EEEEEELi256ENS_10bfloat16_tEfNS_4arch4Sm90ELb0ELb1ELb1ELb0ELb0ELb0ELb0ELb1ELb1ELb1ELb0ELb0EEENS1_21CollectiveEpilogueFwdINS6_IJSA_SC_SB_EEES9_SE_SG_Li256ELb0ELb1ELb0ELb0EEENS1_30DynamicPersistentTileSchedulerILi256ELi128ELb0ELb1ELb1EEEEEEEEEvNT_6ParamsE,(.L_x_14 - _ZN7cutlass13device_kernelIN5flash11enable_sm90INS1_16FlashAttnFwdSm90INS1_25CollectiveMainloopFwdSm90ILi2EN4cute5tupleIJNS5_1CILi1EEES8_S8_EEENS6_IJNS7_ILi128EEENS7_ILi64EEENS7_ILi256EEEEEELi256ENS_10bfloat16_tEfNS_4arch4Sm90ELb0ELb1ELb1ELb0ELb0ELb0ELb0ELb1ELb1ELb1ELb0ELb0EEENS1_21CollectiveEpilogueFwdINS6_IJSA_SC_SB_EEES9_SE_SG_Li256ELb0ELb1ELb0ELb0EEENS1_30DynamicPersistentTileSchedulerILi256ELi128ELb0ELb1ELb1EEEEEEEEEvNT_6ParamsE)
        .other          _ZN7cutlass13device_kernelIN5flash11enable_sm90INS1_16FlashAttnFwdSm90INS1_25CollectiveMainloopFwdSm90ILi2EN4cute5tupleIJNS5_1CILi1EEES8_S8_EEENS6_IJNS7_ILi128EEENS7_ILi64EEENS7_ILi256EEEEEELi256ENS_10bfloat16_tEfNS_4arch4Sm90ELb0ELb1ELb1ELb0ELb0ELb0ELb0ELb1ELb1ELb1ELb0ELb0EEENS1_21CollectiveEpilogueFwdINS6_IJSA_SC_SB_EEES9_SE_SG_Li256ELb0ELb1ELb0ELb0EEENS1_30DynamicPersistentTileSchedulerILi256ELi128ELb0ELb1ELb1EEEEEEEEEvNT_6ParamsE,@"STO_CUDA_ENTRY STV_DEFAULT"
_ZN7cutlass13device_kernelIN5flash11enable_sm90INS1_16FlashAttnFwdSm90INS1_25CollectiveMainloopFwdSm90ILi2EN4cute5tupleIJNS5_1CILi1EEES8_S8_EEENS6_IJNS7_ILi128EEENS7_ILi64EEENS7_ILi256EEEEEELi256ENS_10bfloat16_tEfNS_4arch4Sm90ELb0ELb1ELb1ELb0ELb0ELb0ELb0ELb1ELb1ELb1ELb0ELb0EEENS1_21CollectiveEpilogueFwdINS6_IJSA_SC_SB_EEES9_SE_SG_Li256ELb0ELb1ELb0ELb0EEENS1_30DynamicPersistentTileSchedulerILi256ELi128ELb0ELb1ELb1EEEEEEEEEvNT_6ParamsE:
[----:B------:R-:W-:Y:S01]  /*0000*/  LDC R1, c[0x0][0x37c] ;  /* 0x0000df00ff017b82 */ /* 0x000fe20000000800 */
[----:B------:R-:W-:Y:S05]  /*0010*/  EXIT ;  /* 0x000000000000794d */ /* 0x000fea0003800000 */
.L_x_4:
        /* <DEDUP_REMOVED lines=14> */
.L_x_14:


//--------------------- .text._ZN7cutlass13device_kernelIN5flash11enable_sm90INS1_16FlashAttnFwdSm90INS1_25CollectiveMainloopFwdSm90ILi2EN4cute5tupleIJNS5_1CILi1EEES8_S8_EEENS6_IJNS7_ILi128EEENS7_ILi64EEENS7_ILi256EEEEEELi256ENS_10bfloat16_tEfNS_4arch4Sm90ELb0ELb1ELb1ELb1ELb0ELb0ELb0ELb1ELb1ELb1ELb0ELb0EEENS1_21CollectiveEpilogueFwdINS6_IJSA_SC_SB_EEES9_SE_SG_Li256ELb1ELb1ELb0ELb0EEENS1_36VarlenDynamicPersistentTileSchedulerILi128ELi64ELi256ELi128ELb0ELb1ELb1ELb1ELb0ELb1EEEEEEEEEvNT_6ParamsE --------------------------
	.section	.text._ZN7cutlass13device_kernelIN5flash11enable_sm90INS1_16FlashAttnFwdSm90INS1_25CollectiveMainloopFwdSm90ILi2EN4cute5tupleIJNS5_1CILi1EEES8_S8_EEENS6_IJNS7_ILi128EEENS7_ILi64EEENS7_ILi256EEEEEELi256ENS_10bfloat16_tEfNS_4arch4Sm90ELb0ELb1ELb1ELb1ELb0ELb0ELb0ELb1ELb1ELb1ELb0ELb0EEENS1_21CollectiveEpilogueFwdINS6_IJSA_SC_SB_EEES9_SE_SG_Li256ELb1ELb1ELb0ELb0EEENS1_36VarlenDynamicPersistentTileSchedulerILi128ELi64ELi256ELi128ELb0ELb1ELb1ELb1ELb0ELb1EEEEEEEEEvNT_6ParamsE,"ax",@progbits
	.align	128
.text._ZN7cutlass13device_kernelIN5flash11enable_sm90INS1_16FlashAttnFwdSm90INS1_25CollectiveMainloopFwdSm90ILi2EN4cute5tupleIJNS5_1CILi1EEES8_S8_EEENS6_IJNS7_ILi128EEENS7_ILi64EEENS7_ILi256EEEEEELi256ENS_10bfloat16_tEfNS_4arch4Sm90ELb0ELb1ELb1ELb1ELb0ELb0ELb0ELb1ELb1ELb1ELb0ELb0EEENS1_21CollectiveEpilogueFwdINS6_IJSA_SC_SB_EEES9_SE_SG_Li256ELb1ELb1ELb0ELb0EEENS1_36VarlenDynamicPersistentTileSchedulerILi128ELi64ELi256ELi128ELb0ELb1ELb1ELb1ELb0ELb1EEEEEEEEEvNT_6ParamsE:
        .type           _ZN7cutlass13device_kernelIN5flash11enable_sm90INS1_16FlashAttnFwdSm90INS1_25CollectiveMainloopFwdSm90ILi2EN4cute5tupleIJNS5_1CILi1EEES8_S8_EEENS6_IJNS7_ILi128EEENS7_ILi64EEENS7_ILi256EEEEEELi256ENS_10bfloat16_tEfNS_4arch4Sm90ELb0ELb1ELb1ELb1ELb0ELb0ELb0ELb1ELb1ELb1ELb0ELb0EEENS1_21CollectiveEpilogueFwdINS6_IJSA_SC_SB_EEES9_SE_SG_Li256ELb1ELb1ELb0ELb0EEENS1_36VarlenDynamicPersistentTileSchedulerILi128ELi64ELi256ELi128ELb0ELb1ELb1ELb1ELb0ELb1EEEEEEEEEvNT_6ParamsE,@function
        .size           _ZN7cutlass13device_kernelIN5flash11enable_sm90INS1_16FlashAttnFwdSm90INS1_25CollectiveMainloopFwdSm90ILi2EN4cute5tupleIJNS5_1CILi1EEES8_S8_EEENS6_IJNS7_ILi128EEENS7_ILi64EEENS7_ILi256EEEEEELi256ENS_10bfloat16_tEfNS_4arch4Sm90ELb0ELb1ELb1ELb1ELb0ELb0ELb0ELb1ELb1ELb1ELb0ELb0EEENS1_21CollectiveEpilogueFwdINS6_IJSA_SC_SB_EEES9_SE_SG_Li256ELb1ELb1ELb0ELb0EEENS1_36VarlenDynamicPersistentTileSchedulerILi128ELi64ELi256ELi128ELb0ELb1ELb1ELb1ELb0ELb1EEEEEEEEEvNT_6ParamsE,(.L_x_15 - _ZN7cutlass13device_kernelIN5flash11enable_sm90INS1_16FlashAttnFwdSm90INS1_25CollectiveMainloopFwdSm90ILi2EN4cute5tupleIJNS5_1CILi1EEES8_S8_EEENS6_IJNS7_ILi128EEENS7_ILi64EEENS7_ILi256EEEEEELi256ENS_10bfloat16_tEfNS_4arch4Sm90ELb0ELb1ELb1ELb1ELb0ELb0ELb0ELb1ELb1ELb1ELb0ELb0EEENS1_21CollectiveEpilogueFwdINS6_IJSA_SC_SB_EEES9_SE_SG_Li256ELb1ELb1ELb0ELb0EEENS1_36VarlenDynamicPersistentTileSchedulerILi128ELi64ELi256ELi128ELb0ELb1ELb1ELb1ELb0ELb1EEEEEEEEEvNT_6ParamsE)
        .other          _ZN7cutlass13device_kernelIN5flash11enable_sm90INS1_16FlashAttnFwdSm90INS1_25CollectiveMainloopFwdSm90ILi2EN4cute5tupleIJNS5_1CILi1EEES8_S8_EEENS6_IJNS7_ILi128EEENS7_ILi64EEENS7_ILi256EEEEEELi256ENS_10bfloat16_tEfNS_4arch4Sm90ELb0ELb1ELb1ELb1ELb0ELb0ELb0ELb1ELb1ELb1ELb0ELb0EEENS1_21CollectiveEpilogueFwdINS6_IJSA_SC_SB_EEES9_SE_SG_Li256ELb1ELb1ELb0ELb0EEENS1_36VarlenDynamicPersistentTileSchedulerILi128ELi64ELi256ELi128ELb0ELb1ELb1ELb1ELb0ELb1EEEEEEEEEvNT_6ParamsE,@"STO_CUDA_ENTRY STV_DEFAULT"
_ZN7cutlass13device_kernelIN5flash11enable_sm90INS1_16FlashAttnFwdSm90INS1_25CollectiveMainloopFwdSm90ILi2EN4cute5tupleIJNS5_1CILi1EEES8_S8_EEENS6_IJNS7_ILi128EEENS7_ILi64EEENS7_ILi256EEEEEELi256ENS_10bfloat16_tEfNS_4arch4Sm90ELb0ELb1ELb1ELb1ELb0ELb0ELb0ELb1ELb1ELb1ELb0ELb0EEENS1_21CollectiveEpilogueFwdINS6_IJSA_SC_SB_EEES9_SE_SG_Li256ELb1ELb1ELb0ELb0EEENS1_36VarlenDynamicPersistentTileSchedulerILi128ELi64ELi256ELi128ELb0ELb1ELb1ELb1ELb0ELb1EEEEEEEEEvNT_6ParamsE:
[----:B------:R-:W-:Y:S01]  /*0000*/  LDC R1, c[0x0][0x37c] ;  /* 0x0000df00ff017b82 */ /* 0x000fe20000000800 */
[----:B------:R-:W-:Y:S05]  /*0010*/  EXIT ;  /* 0x000000000000794d */ /* 0x000fea0003800000 */
.L_x_5:
        /* <DEDUP_REMOVED lines=14> */
.L_x_15:


//--------------------- .text._ZN7cutlass13device_kernelIN5flash11enable_sm90INS1_16FlashAttnFwdSm90INS1_25CollectiveMainloopFwdSm90ILi2EN4cute5tupleIJNS5_1CILi1EEES8_S8_EEENS6_IJNS7_ILi128EEENS7_ILi64EEENS7_ILi256EEEEEELi256ENS_10bfloat16_tEfNS_4arch4Sm90ELb0ELb1ELb1ELb1ELb0ELb1ELb0ELb1ELb1ELb1ELb0ELb0EEENS1_21CollectiveEpilogueFwdINS6_IJSA_SC_SB_EEES9_SE_SG_Li256ELb1ELb1ELb0ELb0EEENS1_36VarlenDynamicPersistentTileSchedulerILi128ELi64ELi256ELi128ELb0ELb1ELb1ELb1ELb0ELb1EEEEEEEEEvNT_6ParamsE --------------------------
	.section	.text._ZN7cutlass13device_kernelIN5flash11enable_sm90INS1_16FlashAttnFwdSm90INS1_25CollectiveMainloopFwdSm90ILi2EN4cute5tupleIJNS5_1CILi1EEES8_S8_EEENS6_IJNS7_ILi128EEENS7_ILi64EEENS7_ILi256EEEEEELi256ENS_10bfloat16_tEfNS_4arch4Sm90ELb0ELb1ELb1ELb1ELb0ELb1ELb0ELb1ELb1ELb1ELb0ELb0EEENS1_21CollectiveEpilogueFwdINS6_IJSA_SC_SB_EEES9_SE_SG_Li256ELb1ELb1ELb0ELb0EEENS1_36VarlenDynamicPersistentTileSchedulerILi128ELi64ELi256ELi128ELb0ELb1ELb1ELb1ELb0ELb1EEEEEEEEEvNT_6ParamsE,"ax",@progbits
	.align	128
.text._ZN7cutlass13device_kernelIN5flash11enable_sm90INS1_16FlashAttnFwdSm90INS1_25CollectiveMainloopFwdSm90ILi2EN4cute5tupleIJNS5_1CILi1EEES8_S8_EEENS6_IJNS7_ILi128EEENS7_ILi64EEENS7_ILi256EEEEEELi256ENS_10bfloat16_tEfNS_4arch4Sm90ELb0ELb1ELb1ELb1ELb0ELb1ELb0ELb1ELb1ELb1ELb0ELb0EEENS1_21CollectiveEpilogueFwdINS6_IJSA_SC_SB_EEES9_SE_SG_Li256ELb1ELb1ELb0ELb0EEENS1_36VarlenDynamicPersistentTileSchedulerILi128ELi64ELi256ELi128ELb0ELb1ELb1ELb1ELb0ELb1EEEEEEEEEvNT_6ParamsE:
        .type           _ZN7cutlass13device_kernelIN5flash11enable_sm90INS1_16FlashAttnFwdSm90INS1_25CollectiveMainloopFwdSm90ILi2EN4cute5tupleIJNS5_1CILi1EEES8_S8_EEENS6_IJNS7_ILi128EEENS7_ILi64EEENS7_ILi256EEEEEELi256ENS_10bfloat16_tEfNS_4arch4Sm90ELb0ELb1ELb1ELb1ELb0ELb1ELb0ELb1ELb1ELb1ELb0ELb0EEENS1_21CollectiveEpilogueFwdINS6_IJSA_SC_SB_EEES9_SE_SG_Li256ELb1ELb1ELb0ELb0EEENS1_36VarlenDynamicPersistentTileSchedulerILi128ELi64ELi256ELi128ELb0ELb1ELb1ELb1ELb0ELb1EEEEEEEEEvNT_6ParamsE,@function
        .size           _ZN7cutlass13device_kernelIN5flash11enable_sm90INS1_16FlashAttnFwdSm90INS1_25CollectiveMainloopFwdSm90ILi2EN4cute5tupleIJNS5_1CILi1EEES8_S8_EEENS6_IJNS7_ILi128EEENS7_ILi64EEENS7_ILi256EEEEEELi256ENS_10bfloat16_tEfNS_4arch4Sm90ELb0ELb1ELb1ELb1ELb0ELb1ELb0ELb1ELb1ELb1ELb0ELb0EEENS1_21CollectiveEpilogueFwdINS6_IJSA_SC_SB_EEES9_SE_SG_Li256ELb1ELb1ELb0ELb0EEENS1_36VarlenDynamicPersistentTileSchedulerILi128ELi64ELi256ELi128ELb0ELb1ELb1ELb1ELb0ELb1EEEEEEEEEvNT_6ParamsE,(.L_x_16 - _ZN7cutlass13device_kernelIN5flash11enable_sm90INS1_16FlashAttnFwdSm90INS1_25CollectiveMainloopFwdSm90ILi2EN4cute5tupleIJNS5_1CILi1EEES8_S8_EEENS6_IJNS7_ILi128EEENS7_ILi64EEENS7_ILi256EEEEEELi256ENS_10bfloat16_tEfNS_4arch4Sm90ELb0ELb1ELb1ELb1ELb0ELb1ELb0ELb1ELb1ELb1ELb0ELb0EEENS1_21CollectiveEpilogueFwdINS6_IJSA_SC_SB_EEES9_SE_SG_Li256ELb1ELb1ELb0ELb0EEENS1_36VarlenDynamicPersistentTileSchedulerILi128ELi64ELi256ELi128ELb0ELb1ELb1ELb1ELb0ELb1EEEEEEEEEvNT_6ParamsE)
        .other          _ZN7cutlass13device_kernelIN5flash11enable_sm90INS1_16FlashAttnFwdSm90INS1_25CollectiveMainloopFwdSm90ILi2EN4cute5tupleIJNS5_1CILi1EEES8_S8_EEENS6_IJNS7_ILi128EEENS7_ILi64EEENS7_ILi256EEEEEELi256ENS_10bfloat16_tEfNS_4arch4Sm90ELb0ELb1ELb1ELb1ELb0ELb1ELb0ELb1ELb1ELb1ELb0ELb0EEENS1_21CollectiveEpilogueFwdINS6_IJSA_SC_SB_EEES9_SE_SG_Li256ELb1ELb1ELb0ELb0EEENS1_36VarlenDynamicPersistentTileSchedulerILi128ELi64ELi256ELi128ELb0ELb1ELb1ELb1ELb0ELb1EEEEEEEEEvNT_6ParamsE,@"STO_CUDA_ENTRY STV_DEFAULT"
_ZN7cutlass13device_kernelIN5flash11enable_sm90INS1_16FlashAttnFwdSm90INS1_25CollectiveMainloopFwdSm90ILi2EN4cute5tupleIJNS5_1CILi1EEES8_S8_EEENS6_IJNS7_ILi128EEENS7_ILi64EEENS7_ILi256EEEEEELi256ENS_10bfloat16_tEfNS_4arch4Sm90ELb0ELb1ELb1ELb1ELb0ELb1ELb0ELb1ELb1ELb1ELb0ELb0EEENS1_21CollectiveEpilogueFwdINS6_IJSA_SC_SB_EEES9_SE_SG_Li256ELb1ELb1ELb0ELb0EEENS1_36VarlenDynamicPersistentTileSchedulerILi128ELi64ELi256ELi128ELb0ELb1ELb1ELb1ELb0ELb1EEEEEEEEEvNT_6ParamsE:
[----:B------:R-:W-:Y:S01]  /*0000*/  LDC R1, c[0x0][0x37c] ;  /* 0x0000df00ff017b82 */ /* 0x000fe20000000800 */
[----:B------:R-:W-:Y:S05]  /*0010*/  EXIT ;  /* 0x000000000000794d */ /* 0x000fea0003800000 */
.L_x_6:
        /* <DEDUP_REMOVED lines=14> */
.L_x_16:


//--------------------- .text._ZN7cutlass13device_kernelIN5flash11enable_sm90INS1_16FlashAttnFwdSm90INS1_25CollectiveMainloopFwdSm90ILi2EN4cute5tupleIJNS5_1CILi1EEES8_S8_EEENS6_IJNS7_ILi128EEENS7_ILi80EEENS7_ILi256EEEEEELi256ENS_10bfloat16_tEfNS_4arch4Sm90ELb1ELb0ELb1ELb0ELb0ELb0ELb0ELb1ELb1ELb1ELb0ELb0EEENS1_21CollectiveEpilogueFwdINS6_IJSA_SC_SB_EEES9_SE_SG_Li256ELb0ELb1ELb0ELb0EEENS1_30DynamicPersistentTileSchedulerILi256ELi128ELb0ELb1ELb1EEEEEEEEEvNT_6ParamsE --------------------------
	.section	.text._ZN7cutlass13device_kernelIN5flash11enable_sm90INS1_16FlashAttnFwdSm90INS1_25CollectiveMainloopFwdSm90ILi2EN4cute5tupleIJNS5_1CILi1EEES8_S8_EEENS6_IJNS7_ILi128EEENS7_ILi80EEENS7_ILi256EEEEEELi256ENS_10bfloat16_tEfNS_4arch4Sm90ELb1ELb0ELb1ELb0ELb0ELb0ELb0ELb1ELb1ELb1ELb0ELb0EEENS1_21CollectiveEpilogueFwdINS6_IJSA_SC_SB_EEES9_SE_SG_Li256ELb0ELb1ELb0ELb0EEENS1_30DynamicPersistentTileSchedulerILi256ELi128ELb0ELb1ELb1EEEEEEEEEvNT_6ParamsE,"ax",@progbits
	.align	128
.text._ZN7cutlass13device_kernelIN5flash11enable_sm90INS1_16FlashAttnFwdSm90INS1_25CollectiveMainloopFwdSm90ILi2EN4cute5tupleIJNS5_1CILi1EEES8_S8_EEENS6_IJNS7_ILi128EEENS7_ILi80EEENS7_ILi256EEEEEELi256ENS_10bfloat16_tEfNS_4arch4Sm90ELb1ELb0ELb1ELb0ELb0ELb0ELb0ELb1ELb1ELb1ELb0ELb0EEENS1_21CollectiveEpilogueFwdINS6_IJSA_SC_SB_EEES9_SE_SG_Li256ELb0ELb1ELb0ELb0EEENS1_30DynamicPersistentTileSchedulerILi256ELi128ELb0ELb1ELb1EEEEEEEEEvNT_6ParamsE:
        .type           _ZN7cutlass13device_kernelIN5flash11enable_sm90INS1_16FlashAttnFwdSm90INS1_25CollectiveMainloopFwdSm90ILi2EN4cute5tupleIJNS5_1CILi1EEES8_S8_EEENS6_IJNS7_ILi128EEENS7_ILi80EEENS7_ILi256EEEEEELi256ENS_10bfloat16_tEfNS_4arch4Sm90ELb1ELb0ELb1ELb0ELb0ELb0ELb0ELb1ELb1ELb1ELb0ELb0EEENS1_21CollectiveEpilogueFwdINS6_IJSA_SC_SB_EEES9_SE_SG_Li256ELb0ELb1ELb0ELb0EEENS1_30DynamicPersistentTileSchedulerILi256ELi128ELb0ELb1ELb1EEEEEEEEEvNT_6ParamsE,@function
        .size           _ZN7cutlass13device_kernelIN5flash11enable_sm90INS1_16FlashAttnFwdSm90INS1_25CollectiveMainloopFwdSm90ILi2EN4cute5tupleIJNS5_1CILi1EEES8_S8_EEENS6_IJNS7_ILi128EEENS7_ILi80EEENS7_ILi256EEEEEELi256ENS_10bfloat16_tEfNS_4arch4Sm90ELb1ELb0ELb1ELb0ELb0ELb0ELb0ELb1ELb1ELb1ELb0ELb0EEENS1_21CollectiveEpilogueFwdINS6_IJSA_SC_SB_EEES9_SE_SG_Li256ELb0ELb1ELb0ELb0EEENS1_30DynamicPersistentTileSchedulerILi256ELi128ELb0ELb1ELb1EEEEEEEEEvNT_6ParamsE,(.L_x_17 - _ZN7cutlass13device_kernelIN5flash11enable_sm90INS1_16FlashAttnFwdSm90INS1_25CollectiveMainloopFwdSm90ILi2EN4cute5tupleIJNS5_1CILi1EEES8_S8_EEENS6_IJNS7_ILi128EEENS7_ILi80EEENS7_ILi256EEEEEELi256ENS_10bfloat16_tEfNS_4arch4Sm90ELb1ELb0ELb1ELb0ELb0ELb0ELb0ELb1ELb1ELb1ELb0ELb0EEENS1_21CollectiveEpilogueFwdINS6_IJSA_SC_SB_EEES9_SE_SG_Li256ELb0ELb1ELb0ELb0EEENS1_30DynamicPersistentTileSchedulerILi256ELi128ELb0ELb1ELb1EEEEEEEEEvNT_6ParamsE)
        .other          _ZN7cutlass13device_kernelIN5flash11enable_sm90INS1_16FlashAttnFwdSm90INS1_25CollectiveMainloopFwdSm90ILi2EN4cute5tupleIJNS5_1CILi1EEES8_S8_EEENS6_IJNS7_ILi128EEENS7_ILi80EEENS7_ILi256EEEEEELi256ENS_10bfloat16_tEfNS_4arch4Sm90ELb1ELb0ELb1ELb0ELb0ELb0ELb0ELb1ELb1ELb1ELb0ELb0EEENS1_21CollectiveEpilogueFwdINS6_IJSA_SC_SB_EEES9_SE_SG_Li256ELb0ELb1ELb0ELb0EEENS1_30DynamicPersistentTileSchedulerILi256ELi128ELb0ELb1ELb1EEEEEEEEEvNT_6ParamsE,@"STO_CUDA_ENTRY STV_DEFAULT"
_ZN7cutlass13device_kernelIN5flash11enable_sm90INS1_16FlashAttnFwdSm90INS1_25CollectiveMainloopFwdSm90ILi2EN4cute5tupleIJNS5_1CILi1EEES8_S8_EEENS6_IJNS7_ILi128EEENS7_ILi80EEENS7_ILi256EEEEEELi256ENS_10bfloat16_tEfNS_4arch4Sm90ELb1ELb0ELb1ELb0ELb0ELb0ELb0ELb1ELb1ELb1ELb0ELb0EEENS1_21CollectiveEpilogueFwdINS6_IJSA_SC_SB_EEES9_SE_SG_Li256ELb0ELb1ELb0ELb0EEENS1_30DynamicPersistentTileSchedulerILi256ELi128ELb0ELb1ELb1EEEEEEEEEvNT_6ParamsE:
[----:B------:R-:W-:Y:S01]  /*0000*/  LDC R1, c[0x0][0x37c] ;  /* 0x0000df00ff017b82 */ /* 0x000fe20000000800 */
[----:B------:R-:W-:Y:S05]  /*0010*/  EXIT ;  /* 0x000000000000794d */ /* 0x000fea0003800000 */
.L_x_7:
        /* <DEDUP_REMOVED lines=14> */
.L_x_17:


//--------------------- .text._ZN7cutlass13device_kernelIN5flash11enable_sm90INS1_16FlashAttnFwdSm90INS1_25CollectiveMainloopFwdSm90ILi2EN4cute5tupleIJNS5_1CILi1EEES8_S8_EEENS6_IJNS7_ILi128EEENS7_ILi80EEENS7_ILi256EEEEEELi256ENS_10bfloat16_tEfNS_4arch4Sm90ELb1ELb0ELb1ELb1ELb0ELb0ELb0ELb1ELb1ELb1ELb0ELb0EEENS1_21CollectiveEpilogueFwdINS6_IJSA_SC_SB_EEES9_SE_SG_Li256ELb1ELb1ELb0ELb0EEENS1_36VarlenDynamicPersistentTileSchedulerILi128ELi80ELi256ELi128ELb0ELb1ELb1ELb1ELb1ELb1EEEEEEEEEvNT_6ParamsE --------------------------
	.section	.text._ZN7cutlass13device_kernelIN5flash11enable_sm90INS1_16FlashAttnFwdSm90INS1_25CollectiveMainloopFwdSm90ILi2EN4cute5tupleIJNS5_1CILi1EEES8_S8_EEENS6_IJNS7_ILi128EEENS7_ILi80EEENS7_ILi256EEEEEELi256ENS_10bfloat16_tEfNS_4arch4Sm90ELb1ELb0ELb1ELb1ELb0ELb0ELb0ELb1ELb1ELb1ELb0ELb0EEENS1_21CollectiveEpilogueFwdINS6_IJSA_SC_SB_EEES9_SE_SG_Li256ELb1ELb1ELb0ELb0EEENS1_36VarlenDynamicPersistentTileSchedulerILi128ELi80ELi256ELi128ELb0ELb1ELb1ELb1ELb1ELb1EEEEEEEEEvNT_6ParamsE,"ax",@progbits
	.align	128
.text._ZN7cutlass13device_kernelIN5flash11enable_sm90INS1_16FlashAttnFwdSm90INS1_25CollectiveMainloopFwdSm90ILi2EN4cute5tupleIJNS5_1CILi1EEES8_S8_EEENS6_IJNS7_ILi128EEENS7_ILi80EEENS7_ILi256EEEEEELi256ENS_10bfloat16_tEfNS_4arch4Sm90ELb1ELb0ELb1ELb1ELb0ELb0ELb0ELb1ELb1ELb1ELb0ELb0EEENS1_21CollectiveEpilogueFwdINS6_IJSA_SC_SB_EEES9_SE_SG_Li256ELb1ELb1ELb0ELb0EEENS1_36VarlenDynamicPersistentTileSchedulerILi128ELi80ELi256ELi128ELb0ELb1ELb1ELb1ELb1ELb1EEEEEEEEEvNT_6ParamsE:
        .type           _ZN7cutlass13device_kernelIN5flash11enable_sm90INS1_16FlashAttnFwdSm90INS1_25CollectiveMainloopFwdSm90ILi2EN4cute5tupleIJNS5_1CILi1EEES8_S8_EEENS6_IJNS7_ILi128EEENS7_ILi80EEENS7_ILi256EEEEEELi256ENS_10bfloat16_tEfNS_4arch4Sm90ELb1ELb0ELb1ELb1ELb0ELb0ELb0ELb1ELb1ELb1ELb0ELb0EEENS1_21CollectiveEpilogueFwdINS6_IJSA_SC_SB_EEES9_SE_SG_Li256ELb1ELb1ELb0ELb0EEENS1_36VarlenDynamicPersistentTileSchedulerILi128ELi80ELi256ELi128ELb0ELb1ELb1ELb1ELb1ELb1EEEEEEEEEvNT_6ParamsE,@function
        .size           _ZN7cutlass13device_kernelIN5flash11enable_sm90INS1_16FlashAttnFwdSm90INS1_25CollectiveMainloopFwdSm90ILi2EN4cute5tupleIJNS5_1CILi1EEES8_S8_EEENS6_IJNS7_ILi128EEENS7_ILi80EEENS7_ILi256EEEEEELi256ENS_10bfloat16_tEfNS_4arch4Sm90ELb1ELb0ELb1ELb1ELb0ELb0ELb0ELb1ELb1ELb1ELb0ELb0EEENS1_21CollectiveEpilogueFwdINS6_IJSA_SC_SB_EEES9_SE_SG_Li256ELb1ELb1ELb0ELb0EEENS1_36VarlenDynamicPersistentTileSchedulerILi128ELi80ELi256ELi128ELb0ELb1ELb1ELb1ELb1ELb1EEEEEEEEEvNT_6ParamsE,(.L_x_18 - _ZN7cutlass13device_kernelIN5flash11enable_sm90INS1_16FlashAttnFwdSm90INS1_25CollectiveMainloopFwdSm90ILi2EN4cute5tupleIJNS5_1CILi1EEES8_S8_EEENS6_IJNS7_ILi128EEENS7_ILi80EEENS7_ILi256EEEEEELi256ENS_10bfloat16_tEfNS_4arch4Sm90ELb1ELb0ELb1ELb1ELb0ELb0ELb0ELb1ELb1ELb1ELb0ELb0EEENS1_21CollectiveEpilogueFwdINS6_IJSA_SC_SB_EEES9_SE_SG_Li256ELb1ELb1ELb0ELb0EEENS1_36VarlenDynamicPersistentTileSchedulerILi128ELi80ELi256ELi128ELb0ELb1ELb1ELb1ELb1ELb1EEEEEEEEEvNT_6ParamsE)
        .other          _ZN7cutlass13device_kernelIN5flash11enable_sm90INS1_16FlashAttnFwdSm90INS1_25CollectiveMainloopFwdSm90ILi2EN4cute5tupleIJNS5_1CILi1EEES8_S8_EEENS6_IJNS7_ILi128EEENS7_ILi80EEENS7_ILi256EEEEEELi256ENS_10bfloat16_tEfNS_4arch4Sm90ELb1ELb0ELb1ELb1ELb0ELb0ELb0ELb1ELb1ELb1ELb0ELb0EEENS1_21CollectiveEpilogueFwdINS6_IJSA_SC_SB_EEES9_SE_SG_Li256ELb1ELb1ELb0ELb0EEENS1_36VarlenDynamicPersistentTileSchedulerILi128ELi80ELi256ELi128ELb0ELb1ELb1ELb1ELb1ELb1EEEEEEEEEvNT_6ParamsE,@"STO_CUDA_ENTRY STV_DEFAULT"
_ZN7cutlass13device_kernelIN5flash11enable_sm90INS1_16FlashAttnFwdSm90INS1_25CollectiveMainloopFwdSm90ILi2EN4cute5tupleIJNS5_1CILi1EEES8_S8_EEENS6_IJNS7_ILi128EEENS7_ILi80EEENS7_ILi256EEEEEELi256ENS_10bfloat16_tEfNS_4arch4Sm90ELb1ELb0ELb1ELb1ELb0ELb0ELb0ELb1ELb1ELb1ELb0ELb0EEENS1_21CollectiveEpilogueFwdINS6_IJSA_SC_SB_EEES9_SE_SG_Li256ELb1ELb1ELb0ELb0EEENS1_36VarlenDynamicPersistentTileSchedulerILi128ELi80ELi256ELi128ELb0ELb1ELb1ELb1ELb1ELb1EEEEEEEEEvNT_6ParamsE:
[----:B------:R-:W-:Y:S01]  /*0000*/  LDC R1, c[0x0][0x37c] ;  /* 0x0000df00ff017b82 */ /* 0x000fe20000000800 */
[----:B------:R-:W-:Y:S05]  /*0010*/  EXIT ;  /* 0x000000000000794d */ /* 0x000fea0003800000 */
.L_x_8:
        /* <DEDUP_REMOVED lines=14> */
.L_x_18:


//--------------------- .text._ZN7cutlass13device_kernelIN5flash11enable_sm90INS1_16FlashAttnFwdSm90INS1_25CollectiveMainloopFwdSm90ILi2EN4cute5tupleIJNS5_1CILi1EEES8_S8_EEENS6_IJNS7_ILi128EEENS7_ILi80EEENS7_ILi256EEEEEELi256ENS_10bfloat16_tEfNS_4arch4Sm90ELb1ELb0ELb1ELb1ELb0ELb1ELb0ELb1ELb1ELb1ELb0ELb0EEENS1_21CollectiveEpilogueFwdINS6_IJSA_SC_SB_EEES9_SE_SG_Li256ELb1ELb1ELb0ELb0EEENS1_36VarlenDynamicPersistentTileSchedulerILi128ELi80ELi256ELi128ELb0ELb1ELb1ELb1ELb1ELb1EEEEEEEEEvNT_6ParamsE --------------------------
	.section	.text._ZN7cutlass13device_kernelIN5flash11enable_sm90INS1_16FlashAttnFwdSm90INS1_25CollectiveMainloopFwdSm90ILi2EN4cute5tupleIJNS5_1CILi1EEES8_S8_EEENS6_IJNS7_ILi128EEENS7_ILi80EEENS7_ILi256EEEEEELi256ENS_10bfloat16_tEfNS_4arch4Sm90ELb1ELb0ELb1ELb1ELb0ELb1ELb0ELb1ELb1ELb1ELb0ELb0EEENS1_21CollectiveEpilogueFwdINS6_IJSA_SC_SB_EEES9_SE_SG_Li256ELb1ELb1ELb0ELb0EEENS1_36VarlenDynamicPersistentTileSchedulerILi128ELi80ELi256ELi128ELb0ELb1ELb1ELb1ELb1ELb1EEEEEEEEEvNT_6ParamsE,"ax",@progbits
	.align	128
.text._ZN7cutlass13device_kernelIN5flash11enable_sm90INS1_16FlashAttnFwdSm90INS1_25CollectiveMainloopFwdSm90ILi2EN4cute5tupleIJNS5_1CILi1EEES8_S8_EEENS6_IJNS7_ILi128EEENS7_ILi80EEENS7_ILi256EEEEEELi256ENS_10bfloat16_tEfNS_4arch4Sm90ELb1ELb0ELb1ELb1ELb0ELb1ELb0ELb1ELb1ELb1ELb0ELb0EEENS1_21CollectiveEpilogueFwdINS6_IJSA_SC_SB_EEES9_SE_SG_Li256ELb1ELb1ELb0ELb0EEENS1_36VarlenDynamicPersistentTileSchedulerILi128ELi80ELi256ELi128ELb0ELb1ELb1ELb1ELb1ELb1EEEEEEEEEvNT_6ParamsE:
        .type           _ZN7cutlass13device_kernelIN5flash11enable_sm90INS1_16FlashAttnFwdSm90INS1_25CollectiveMainloopFwdSm90ILi2EN4cute5tupleIJNS5_1CILi1EEES8_S8_EEENS6_IJNS7_ILi128EEENS7_ILi80EEENS7_ILi256EEEEEELi256ENS_10bfloat16_tEfNS_4arch4Sm90ELb1ELb0ELb1ELb1ELb0ELb1ELb0ELb1ELb1ELb1ELb0ELb0EEENS1_21CollectiveEpilogueFwdINS6_IJSA_SC_SB_EEES9_SE_SG_Li256ELb1ELb1ELb0ELb0EEENS1_36VarlenDynamicPersistentTileSchedulerILi128ELi80ELi256ELi128ELb0ELb1ELb1ELb1ELb1ELb1EEEEEEEEEvNT_6ParamsE,@function
        .size           _ZN7cutlass13device_kernelIN5flash11enable_sm90INS1_16FlashAttnFwdSm90INS1_25CollectiveMainloopFwdSm90ILi2EN4cute5tupleIJNS5_1CILi1EEES8_S8_EEENS6_IJNS7_ILi128EEENS7_ILi80EEENS7_ILi256EEEEEELi256ENS_10bfloat16_tEfNS_4arch4Sm90ELb1ELb0ELb1ELb1ELb0ELb1ELb0ELb1ELb1ELb1ELb0ELb0EEENS1_21CollectiveEpilogueFwdINS6_IJSA_SC_SB_EEES9_SE_SG_Li256ELb1ELb1ELb0ELb0EEENS1_36VarlenDynamicPersistentTileSchedulerILi128ELi80ELi256ELi128ELb0ELb1ELb1ELb1ELb1ELb1EEEEEEEEEvNT_6ParamsE,(.L_x_19 - _ZN7cutlass13device_kernelIN5flash11enable_sm90INS1_16FlashAttnFwdSm90INS1_25CollectiveMainloopFwdSm90ILi2EN4cute5tupleIJNS5_1CILi1EEES8_S8_EEENS6_IJNS7_ILi128EEENS7_ILi80EEENS7_ILi256EEEEEELi256ENS_10bfloat16_tEfNS_4arch4Sm90ELb1ELb0ELb1ELb1ELb0ELb1ELb0ELb1ELb1ELb1ELb0ELb0EEENS1_21CollectiveEpilogueFwdINS6_IJSA_SC_SB_EEES9_SE_SG_Li256ELb1ELb1ELb0ELb0EEENS1_36VarlenDynamicPersistentTileSchedulerILi128ELi80ELi256ELi128ELb0ELb1ELb1ELb1ELb1ELb1EEEEEEEEEvNT_6ParamsE)
        .other          _ZN7cutlass13device_kernelIN5flash11enable_sm90INS1_16FlashAttnFwdSm90INS1_25CollectiveMainloopFwdSm90ILi2EN4cute5tupleIJNS5_1CILi1EEES8_S8_EEENS6_IJNS7_ILi128EEENS7_ILi80EEENS7_ILi256EEEEEELi256ENS_10bfloat16_tEfNS_4arch4Sm90ELb1ELb0ELb1ELb1ELb0ELb1ELb0ELb1ELb1ELb1ELb0ELb0EEENS1_21CollectiveEpilogueFwdINS6_IJSA_SC_SB_EEES9_SE_SG_Li256ELb1ELb1ELb0ELb0EEENS1_36VarlenDynamicPersistentTileSchedulerILi128ELi80ELi256ELi128ELb0ELb1ELb1ELb1ELb1ELb1EEEEEEEEEvNT_6ParamsE,@"STO_CUDA_ENTRY STV_DEFAULT"
_ZN7cutlass13device_kernelIN5flash11enable_sm90INS1_16FlashAttnFwdSm90INS1_25CollectiveMainloopFwdSm90ILi2EN4cute5tupleIJNS5_1CILi1EEES8_S8_EEENS6_IJNS7_ILi128EEENS7_ILi80EEENS7_ILi256EEEEEELi256ENS_10bfloat16_tEfNS_4arch4Sm90ELb1ELb0ELb1ELb1ELb0ELb1ELb0ELb1ELb1ELb1ELb0ELb0EEENS1_21CollectiveEpilogueFwdINS6_IJSA_SC_SB_EEES9_SE_SG_Li256ELb1ELb1ELb0ELb0EEENS1_36VarlenDynamicPersistentTileSchedulerILi128ELi80ELi256ELi128ELb0ELb1ELb1ELb1ELb1ELb1EEEEEEEEEvNT_6ParamsE:
[----:B------:R-:W-:Y:S01]  /*0000*/  LDC R1, c[0x0][0x37c] ;  /* 0x0000df00ff017b82 */ /* 0x000fe20000000800 */
[----:B------:R-:W-:Y:S05]  /*0010*/  EXIT ;  /* 0x000000000000794d */ /* 0x000fea0003800000 */
.L_x_9:
        /* <DEDUP_REMOVED lines=14> */
.L_x_19:


//--------------------- .nv.shared.reserved.0     --------------------------
	.section	.nv.shared.reserved.0,"aw",@nobits
	.weak		__nv_reservedSMEM_offset_0_alias
	.size		__nv_reservedSMEM_offset_0_alias, 0, 64
	.other		__nv_reservedSMEM_offset_0_alias,@"STO_CUDA_RESERVED_SHARED STV_DEFAULT"
__nv_reservedSMEM_offset_0_alias:
	.zero		0
	.zero		64


//--------------------- .nv.global                --------------------------
	.section	.nv.global,"aw",@nobits
.nv.global:
	.type		_ZN82_INTERNAL_de5d1f9d_46_flash_fwd_hdim256_bf16_softcap_packgqa_sm90_cu_49158569_36924cute1_E,@object
	.size		_ZN82_INTERNAL_de5d1f9d_46_flash_fwd_hdim256_bf16_softcap_packgqa_sm90_cu_49158569_36924cute1_E,(_ZN82_INTERNAL_de5d1f9d_46_flash_fwd_hdim256_bf16_softcap_packgqa_sm90_cu_49158569_36924cuda3std3__45__cpo6cbeginE - _ZN82_INTERNAL_de5d1f9d_46_flash_fwd_hdim256_bf16_softcap_packgqa_sm90_cu_49158569_36924cute1_E)
_ZN82_INTERNAL_de5d1f9d_46_flash_fwd_hdim256_bf16_softcap_packgqa_sm90_cu_49158569_36924cute1_E:
	.zero		1
	.type		_ZN82_INTERNAL_de5d1f9d_46_flash_fwd_hdim256_bf16_softcap_packgqa_sm90_cu_49158569_36924cuda3std3__45__cpo6cbeginE,@object
	.size		_ZN82_INTERNAL_de5d1f9d_46_flash_fwd_hdim256_bf16_softcap_packgqa_sm90_cu_49158569_36924cuda3std3__45__cpo6cbeginE,(_ZN82_INTERNAL_de5d1f9d_46_flash_fwd_hdim256_bf16_softcap_packgqa_sm90_cu_49158569_36924cuda3std3__48in_placeE - _ZN82_INTERNAL_de5d1f9d_46_flash_fwd_hdim256_bf16_softcap_packgqa_sm90_cu_49158569_36924cuda3std3__45__cpo6cbeginE)
_ZN82_INTERNAL_de5d1f9d_46_flash_fwd_hdim256_bf16_softcap_packgqa_sm90_cu_49158569_36924cuda3std3__45__cpo6cbeginE:
	.zero		1
	.type		_ZN82_INTERNAL_de5d1f9d_46_flash_fwd_hdim256_bf16_softcap_packgqa_sm90_cu_49158569_36924cuda3std3__48in_placeE,@object
	.size		_ZN82_INTERNAL_de5d1f9d_46_flash_fwd_hdim256_bf16_softcap_packgqa_sm90_cu_49158569_36924cuda3std3__48in_placeE,(_ZN82_INTERNAL_de5d1f9d_46_flash_fwd_hdim256_bf16_softcap_packgqa_sm90_cu_49158569_36924cuda3std6ranges3__45__cpo9iter_moveE - _ZN82_INTERNAL_de5d1f9d_46_flash_fwd_hdim256_bf16_softcap_packgqa_sm90_cu_49158569_36924cuda3std3__48in_placeE)
_ZN82_INTERNAL_de5d1f9d_46_flash_fwd_hdim256_bf16_softcap_packgqa_sm90_cu_49158569_36924cuda3std3__48in_placeE:
	.zero		1
	.type		_ZN82_INTERNAL_de5d1f9d_46_flash_fwd_hdim256_bf16_softcap_packgqa_sm90_cu_49158569_36924cuda3std6ranges3__45__cpo9iter_moveE,@object
	.size		_ZN82_INTERNAL_de5d1f9d_46_flash_fwd_hdim256_bf16_softcap_packgqa_sm90_cu_49158569_36924cuda3std6ranges3__45__cpo9iter_moveE,(_ZN82_INTERNAL_de5d1f9d_46_flash_fwd_hdim256_bf16_softcap_packgqa_sm90_cu_49158569_36924cuda3std3__45__cpo5beginE - _ZN82_INTERNAL_de5d1f9d_46_flash_fwd_hdim256_bf16_softcap_packgqa_sm90_cu_49158569_36924cuda3std6ranges3__45__cpo9iter_moveE)
_ZN82_INTERNAL_de5d1f9d_46_flash_fwd_hdim256_bf16_softcap_packgqa_sm90_cu_49158569_36924cuda3std6ranges3__45__cpo9iter_moveE:
	.zero		1
	.type		_ZN82_INTERNAL_de5d1f9d_46_flash_fwd_hdim256_bf16_softcap_packgqa_sm90_cu_49158569_36924cuda3std3__45__cpo5beginE,@object
	.size		_ZN82_INTERNAL_de5d1f9d_46_flash_fwd_hdim256_bf16_softcap_packgqa_sm90_cu_49158569_36924cuda3std3__45__cpo5beginE,(_ZN82_INTERNAL_de5d1f9d_46_flash_fwd_hdim256_bf16_softcap_packgqa_sm90_cu_49158569_36924cuda3std3__484_GLOBAL__N__de5d1f9d_46_flash_fwd_hdim256_bf16_softcap_packgqa_sm90_cu_49158569_36926ignoreE - _ZN82_INTERNAL_de5d1f9d_46_flash_fwd_hdim256_bf16_softcap_packgqa_sm90_cu_49158569_36924cuda3std3__45__cpo5beginE)
_ZN82_INTERNAL_de5d1f9d_46_flash_fwd_hdim256_bf16_softcap_packgqa_sm90_cu_49158569_36924cuda3std3__45__cpo5beginE:
	.zero		1
	.type		_ZN82_INTERNAL_de5d1f9d_46_flash_fwd_hdim256_bf16_softcap_packgqa_sm90_cu_49158569_36924cuda3std3__484_GLOBAL__N__de5d1f9d_46_flash_fwd_hdim256_bf16_softcap_packgqa_sm90_cu_49158569_36926ignoreE,@object
	.size		_ZN82_INTERNAL_de5d1f9d_46_flash_fwd_hdim256_bf16_softcap_packgqa_sm90_cu_49158569_36924cuda3std3__484_GLOBAL__N__de5d1f9d_46_flash_fwd_hdim256_bf16_softcap_packgqa_sm90_cu_49158569_36926ignoreE,(_ZN82_INTERNAL_de5d1f9d_46_flash_fwd_hdim256_bf16_softcap_packgqa_sm90_cu_49158569_36924cute7productE - _ZN82_INTERNAL_de5d1f9d_46_flash_fwd_hdim256_bf16_softcap_packgqa_sm90_cu_49158569_36924cuda3std3__484_GLOBAL__N__de5d1f9d_46_flash_fwd_hdim256_bf16_softcap_packgqa_sm90_cu_49158569_36926ignoreE)
_ZN82_INTERNAL_de5d1f9d_46_flash_fwd_hdim256_bf16_softcap_packgqa_sm90_cu_49158569_36924cuda3std3__484_GLOBAL__N__de5d1f9d_46_flash_fwd_hdim256_bf16_softcap_packgqa_sm90_cu_49158569_36926ignoreE:
	.zero		1
	.type		_ZN82_INTERNAL_de5d1f9d_46_flash_fwd_hdim256_bf16_softcap_packgqa_sm90_cu_49158569_36924cute7productE,@object
	.size		_ZN82_INTERNAL_de5d1f9d_46_flash_fwd_hdim256_bf16_softcap_packgqa_sm90_cu_49158569_36924cute7productE,(_ZN82_INTERNAL_de5d1f9d_46_flash_fwd_hdim256_bf16_softcap_packgqa_sm90_cu_49158569_36924cuda3std3__45__cpo3endE - _ZN82_INTERNAL_de5d1f9d_46_flash_fwd_hdim256_bf16_softcap_packgqa_sm90_cu_49158569_36924cute7productE)
_ZN82_INTERNAL_de5d1f9d_46_flash_fwd_hdim256_bf16_softcap_packgqa_sm90_cu_49158569_36924cute7productE:
	.zero		1
	.type		_ZN82_INTERNAL_de5d1f9d_46_flash_fwd_hdim256_bf16_softcap_packgqa_sm90_cu_49158569_36924cuda3std3__45__cpo3endE,@object
	.size		_ZN82_INTERNAL_de5d1f9d_46_flash_fwd_hdim256_bf16_softcap_packgqa_sm90_cu_49158569_36924cuda3std3__45__cpo3endE,(_ZN82_INTERNAL_de5d1f9d_46_flash_fwd_hdim256_bf16_softcap_packgqa_sm90_cu_49158569_36924cuda3std3__419piecewise_constructE - _ZN82_INTERNAL_de5d1f9d_46_flash_fwd_hdim256_bf16_softcap_packgqa_sm90_cu_49158569_36924cuda3std3__45__cpo3endE)
_ZN82_INTERNAL_de5d1f9d_46_flash_fwd_hdim256_bf16_softcap_packgqa_sm90_cu_49158569_36924cuda3std3__45__cpo3endE:
	.zero		1
	.type		_ZN82_INTERNAL_de5d1f9d_46_flash_fwd_hdim256_bf16_softcap_packgqa_sm90_cu_49158569_36924cuda3std3__419piecewise_constructE,@object
	.size		_ZN82_INTERNAL_de5d1f9d_46_flash_fwd_hdim256_bf16_softcap_packgqa_sm90_cu_49158569_36924cuda3std3__419piecewise_constructE,(_ZN82_INTERNAL_de5d1f9d_46_flash_fwd_hdim256_bf16_softcap_packgqa_sm90_cu_49158569_36924cuda3std3__45__cpo4cendE - _ZN82_INTERNAL_de5d1f9d_46_flash_fwd_hdim256_bf16_softcap_packgqa_sm90_cu_49158569_36924cuda3std3__419piecewise_constructE)
_ZN82_INTERNAL_de5d1f9d_46_flash_fwd_hdim256_bf16_softcap_packgqa_sm90_cu_49158569_36924cuda3std3__419piecewise_constructE:
	.zero		1
	.type		_ZN82_INTERNAL_de5d1f9d_46_flash_fwd_hdim256_bf16_softcap_packgqa_sm90_cu_49158569_36924cuda3std3__45__cpo4cendE,@object
	.size		_ZN82_INTERNAL_de5d1f9d_46_flash_fwd_hdim256_bf16_softcap_packgqa_sm90_cu_49158569_36924cuda3std3__45__cpo4cendE,(_ZN82_INTERNAL_de5d1f9d_46_flash_fwd_hdim256_bf16_softcap_packgqa_sm90_cu_49158569_36924cuda3std6ranges3__45__cpo4swapE - _ZN82_INTERNAL_de5d1f9d_46_flash_fwd_hdim256_bf16_softcap_packgqa_sm90_cu_49158569_36924cuda3std3__45__cpo4cendE)
_ZN82_INTERNAL_de5d1f9d_46_flash_fwd_hdim256_bf16_softcap_packgqa_sm90_cu_49158569_36924cuda3std3__45__cpo4cendE:
	.zero		1
	.type		_ZN82_INTERNAL_de5d1f9d_46_flash_fwd_hdim256_bf16_softcap_packgqa_sm90_cu_49158569_36924cuda3std6ranges3__45__cpo4swapE,@object
	.size		_ZN82_INTERNAL_de5d1f9d_46_flash_fwd_hdim256_bf16_softcap_packgqa_sm90_cu_49158569_36924cuda3std6ranges3__45__cpo4swapE,(.L_7 - _ZN82_INTERNAL_de5d1f9d_46_flash_fwd_hdim256_bf16_softcap_packgqa_sm90_cu_49158569_36924cuda3std6ranges3__45__cpo4swapE)
_ZN82_INTERNAL_de5d1f9d_46_flash_fwd_hdim256_bf16_softcap_packgqa_sm90_cu_49158569_36924cuda3std6ranges3__45__cpo4swapE:
	.zero		1
.L_7:


//--------------------- .nv.constant0._ZN7cutlass13device_kernelIN5flash11enable_sm90INS1_16FlashAttnFwdSm90INS1_25CollectiveMainloopFwdSm90ILi2EN4cute5tupleIJNS5_1CILi1EEES8_S8_EEENS6_IJNS7_ILi128EEENS7_ILi80EEENS7_ILi256EEEEEELi256ENS_10bfloat16_tEfNS_4arch4Sm90ELb0ELb0ELb1ELb0ELb0ELb0ELb0ELb1ELb1ELb1ELb0ELb0EEENS1_21CollectiveEpilogueFwdINS6_IJSA_SC_SB_EEES9_SE_SG_Li256ELb0ELb1ELb0ELb0EEENS1_29StaticPersistentTileSchedulerILb0EEEEEEEEEvNT_6ParamsE --------------------------
	.section	.nv.constant0._ZN7cutlass13device_kernelIN5flash11enable_sm90INS1_16FlashAttnFwdSm90INS1_25CollectiveMainloopFwdSm90ILi2EN4cute5tupleIJNS5_1CILi1EEES8_S8_EEENS6_IJNS7_ILi128EEENS7_ILi80EEENS7_ILi256EEEEEELi256ENS_10bfloat16_tEfNS_4arch4Sm90ELb0ELb0ELb1ELb0ELb0ELb0ELb0ELb1ELb1ELb1ELb0ELb0EEENS1_21CollectiveEpilogueFwdINS6_IJSA_SC_SB_EEES9_SE_SG_Li256ELb0ELb1ELb0ELb0EEENS1_29StaticPersistentTileSchedulerILb0EEEEEEEEEvNT_6ParamsE,"a",@progbits
	.sectionflags	@""
	.align	4
.nv.constant0._ZN7cutlass13device_kernelIN5flash11enable_sm90INS1_16FlashAttnFwdSm90INS1_25CollectiveMainloopFwdSm90ILi2EN4cute5tupleIJNS5_1CILi1EEES8_S8_EEENS6_IJNS7_ILi128EEENS7_ILi80EEENS7_ILi256EEEEEELi256ENS_10bfloat16_tEfNS_4arch4Sm90ELb0ELb0ELb1ELb0ELb0ELb0ELb0ELb1ELb1ELb1ELb0ELb0EEENS1_21CollectiveEpilogueFwdINS6_IJSA_SC_SB_EEES9_SE_SG_Li256ELb0ELb1ELb0ELb0EEENS1_29StaticPersistentTileSchedulerILb0EEEEEEEEEvNT_6ParamsE:
	.zero		3456


//--------------------- .nv.constant0._ZN7cutlass13device_kernelIN5flash11enable_sm90INS1_16FlashAttnFwdSm90INS1_25CollectiveMainloopFwdSm90ILi2EN4cute5tupleIJNS5_1CILi2EEENS7_ILi1EEES9_EEENS6_IJNS7_ILi128EEENS7_ILi80EEENS7_ILi256EEEEEELi256ENS_10bfloat16_tEfNS_4arch4Sm90ELb0ELb0ELb1ELb0ELb0ELb0ELb0ELb1ELb1ELb1ELb0ELb0EEENS1_21CollectiveEpilogueFwdINS6_IJSB_SD_SC_EEESA_SF_SH_Li256ELb0ELb1ELb0ELb0EEENS1_29StaticPersistentTileSchedulerILb0EEEEEEEEEvNT_6ParamsE --------------------------
	.section	.nv.constant0._ZN7cutlass13device_kernelIN5flash11enable_sm90INS1_16FlashAttnFwdSm90INS1_25CollectiveMainloopFwdSm90ILi2EN4cute5tupleIJNS5_1CILi2EEENS7_ILi1EEES9_EEENS6_IJNS7_ILi128EEENS7_ILi80EEENS7_ILi256EEEEEELi256ENS_10bfloat16_tEfNS_4arch4Sm90ELb0ELb0ELb1ELb0ELb0ELb0ELb0ELb1ELb1ELb1ELb0ELb0EEENS1_21CollectiveEpilogueFwdINS6_IJSB_SD_SC_EEESA_SF_SH_Li256ELb0ELb1ELb0ELb0EEENS1_29StaticPersistentTileSchedulerILb0EEEEEEEEEvNT_6ParamsE,"a",@progbits
	.sectionflags	@""
	.align	4
.nv.constant0._ZN7cutlass13device_kernelIN5flash11enable_sm90INS1_16FlashAttnFwdSm90INS1_25CollectiveMainloopFwdSm90ILi2EN4cute5tupleIJNS5_1CILi2EEENS7_ILi1EEES9_EEENS6_IJNS7_ILi128EEENS7_ILi80EEENS7_ILi256EEEEEELi256ENS_10bfloat16_tEfNS_4arch4Sm90ELb0ELb0ELb1ELb0ELb0ELb0ELb0ELb1ELb1ELb1ELb0ELb0EEENS1_21CollectiveEpilogueFwdINS6_IJSB_SD_SC_EEESA_SF_SH_Li256ELb0ELb1ELb0ELb0EEENS1_29StaticPersistentTileSchedulerILb0EEEEEEEEEvNT_6ParamsE:
	.zero		3456


//--------------------- .nv.constant0._ZN7cutlass13device_kernelIN5flash11enable_sm90INS1_16FlashAttnFwdSm90INS1_25CollectiveMainloopFwdSm90ILi2EN4cute5tupleIJNS5_1CILi1EEES8_S8_EEENS6_IJNS7_ILi128EEENS7_ILi80EEENS7_ILi256EEEEEELi256ENS_10bfloat16_tEfNS_4arch4Sm90ELb0ELb0ELb1ELb1ELb0ELb0ELb0ELb1ELb1ELb1ELb0ELb0EEENS1_21CollectiveEpilogueFwdINS6_IJSA_SC_SB_EEES9_SE_SG_Li256ELb1ELb1ELb0ELb0EEENS1_36VarlenDynamicPersistentTileSchedulerILi128ELi80ELi256ELi128ELb0ELb1ELb1ELb0ELb1ELb1EEEEEEEEEvNT_6ParamsE --------------------------
	.section	.nv.constant0._ZN7cutlass13device_kernelIN5flash11enable_sm90INS1_16FlashAttnFwdSm90INS1_25CollectiveMainloopFwdSm90ILi2EN4cute5tupleIJNS5_1CILi1EEES8_S8_EEENS6_IJNS7_ILi128EEENS7_ILi80EEENS7_ILi256EEEEEELi256ENS_10bfloat16_tEfNS_4arch4Sm90ELb0ELb0ELb1ELb1ELb0ELb0ELb0ELb1ELb1ELb1ELb0ELb0EEENS1_21CollectiveEpilogueFwdINS6_IJSA_SC_SB_EEES9_SE_SG_Li256ELb1ELb1ELb0ELb0EEENS1_36VarlenDynamicPersistentTileSchedulerILi128ELi80ELi256ELi128ELb0ELb1ELb1ELb0ELb1ELb1EEEEEEEEEvNT_6ParamsE,"a",@progbits
	.sectionflags	@""
	.align	4
.nv.constant0._ZN7cutlass13device_kernelIN5flash11enable_sm90INS1_16FlashAttnFwdSm90INS1_25CollectiveMainloopFwdSm90ILi2EN4cute5tupleIJNS5_1CILi1EEES8_S8_EEENS6_IJNS7_ILi128EEENS7_ILi80EEENS7_ILi256EEEEEELi256ENS_10bfloat16_tEfNS_4arch4Sm90ELb0ELb0ELb1ELb1ELb0ELb0ELb0ELb1ELb1ELb1ELb0ELb0EEENS1_21CollectiveEpilogueFwdINS6_IJSA_SC_SB_EEES9_SE_SG_Li256ELb1ELb1ELb0ELb0EEENS1_36VarlenDynamicPersistentTileSchedulerILi128ELi80ELi256ELi128ELb0ELb1ELb1ELb0ELb1ELb1EEEEEEEEEvNT_6ParamsE:
	.zero		3584


//--------------------- .nv.constant0._ZN7cutlass13device_kernelIN5flash11enable_sm90INS1_16FlashAttnFwdSm90INS1_25CollectiveMainloopFwdSm90ILi2EN4cute5tupleIJNS5_1CILi1EEES8_S8_EEENS6_IJNS7_ILi128EEENS7_ILi80EEENS7_ILi256EEEEEELi256ENS_10bfloat16_tEfNS_4arch4Sm90ELb0ELb0ELb1ELb1ELb0ELb1ELb0ELb1ELb1ELb1ELb0ELb0EEENS1_21CollectiveEpilogueFwdINS6_IJSA_SC_SB_EEES9_SE_SG_Li256ELb1ELb1ELb0ELb0EEENS1_36VarlenDynamicPersistentTileSchedulerILi128ELi80ELi256ELi128ELb0ELb1ELb1ELb0ELb1ELb1EEEEEEEEEvNT_6ParamsE --------------------------
	.section	.nv.constant0._ZN7cutlass13device_kernelIN5flash11enable_sm90INS1_16FlashAttnFwdSm90INS1_25CollectiveMainloopFwdSm90ILi2EN4cute5tupleIJNS5_1CILi1EEES8_S8_EEENS6_IJNS7_ILi128EEENS7_ILi80EEENS7_ILi256EEEEEELi256ENS_10bfloat16_tEfNS_4arch4Sm90ELb0ELb0ELb1ELb1ELb0ELb1ELb0ELb1ELb1ELb1ELb0ELb0EEENS1_21CollectiveEpilogueFwdINS6_IJSA_SC_SB_EEES9_SE_SG_Li256ELb1ELb1ELb0ELb0EEENS1_36VarlenDynamicPersistentTileSchedulerILi128ELi80ELi256ELi128ELb0ELb1ELb1ELb0ELb1ELb1EEEEEEEEEvNT_6ParamsE,"a",@progbits
	.sectionflags	@""
	.align	4
.nv.constant0._ZN7cutlass13device_kernelIN5flash11enable_sm90INS1_16FlashAttnFwdSm90INS1_25CollectiveMainloopFwdSm90ILi2EN4cute5tupleIJNS5_1CILi1EEES8_S8_EEENS6_IJNS7_ILi128EEENS7_ILi80EEENS7_ILi256EEEEEELi256ENS_10bfloat16_tEfNS_4arch4Sm90ELb0ELb0ELb1ELb1ELb0ELb1ELb0ELb1ELb1ELb1ELb0ELb0EEENS1_21CollectiveEpilogueFwdINS6_IJSA_SC_SB_EEES9_SE_SG_Li256ELb1ELb1ELb0ELb0EEENS1_36VarlenDynamicPersistentTileSchedulerILi128ELi80ELi256ELi128ELb0ELb1ELb1ELb0ELb1ELb1EEEEEEEEEvNT_6ParamsE:
	.zero		3584


//--------------------- .nv.constant0._ZN7cutlass13device_kernelIN5flash11enable_sm90INS1_16FlashAttnFwdSm90INS1_25CollectiveMainloopFwdSm90ILi2EN4cute5tupleIJNS5_1CILi1EEES8_S8_EEENS6_IJNS7_ILi128EEENS7_ILi64EEENS7_ILi256EEEEEELi256ENS_10bfloat16_tEfNS_4arch4Sm90ELb0ELb1ELb1ELb0ELb0ELb0ELb0ELb1ELb1ELb1ELb0ELb0EEENS1_21CollectiveEpilogueFwdINS6_IJSA_SC_SB_EEES9_SE_SG_Li256ELb0ELb1ELb0ELb0EEENS1_30DynamicPersistentTileSchedulerILi256ELi128ELb0ELb1ELb1EEEEEEEEEvNT_6ParamsE --------------------------
	.section	.nv.constant0._ZN7cutlass13device_kernelIN5flash11enable_sm90INS1_16FlashAttnFwdSm90INS1_25CollectiveMainloopFwdSm90ILi2EN4cute5tupleIJNS5_1CILi1EEES8_S8_EEENS6_IJNS7_ILi128EEENS7_ILi64EEENS7_ILi256EEEEEELi256ENS_10bfloat16_tEfNS_4arch4Sm90ELb0ELb1ELb1ELb0ELb0ELb0ELb0ELb1ELb1ELb1ELb0ELb0EEENS1_21CollectiveEpilogueFwdINS6_IJSA_SC_SB_EEES9_SE_SG_Li256ELb0ELb1ELb0ELb0EEENS1_30DynamicPersistentTileSchedulerILi256ELi128ELb0ELb1ELb1EEEEEEEEEvNT_6ParamsE,"a",@progbits
	.sectionflags	@""
	.align	4
.nv.constant0._ZN7cutlass13device_kernelIN5flash11enable_sm90INS1_16FlashAttnFwdSm90INS1_25CollectiveMainloopFwdSm90ILi2EN4cute5tupleIJNS5_1CILi1EEES8_S8_EEENS6_IJNS7_ILi128EEENS7_ILi64EEENS7_ILi256EEEEEELi256ENS_10bfloat16_tEfNS_4arch4Sm90ELb0ELb1ELb1ELb0ELb0ELb0ELb0ELb1ELb1ELb1ELb0ELb0EEENS1_21CollectiveEpilogueFwdINS6_IJSA_SC_SB_EEES9_SE_SG_Li256ELb0ELb1ELb0ELb0EEENS1_30DynamicPersistentTileSchedulerILi256ELi128ELb0ELb1ELb1EEEEEEEEEvNT_6ParamsE:
	.zero		3584


//--------------------- .nv.constant0._ZN7cutlass13device_kernelIN5flash11enable_sm90INS1_16FlashAttnFwdSm90INS1_25CollectiveMainloopFwdSm90ILi2EN4cute5tupleIJNS5_1CILi1EEES8_S8_EEENS6_IJNS7_ILi128EEENS7_ILi64EEENS7_ILi256EEEEEELi256ENS_10bfloat16_tEfNS_4arch4Sm90ELb0ELb1ELb1ELb1ELb0ELb0ELb0ELb1ELb1ELb1ELb0ELb0EEENS1_21CollectiveEpilogueFwdINS6_IJSA_SC_SB_EEES9_SE_SG_Li256ELb1ELb1ELb0ELb0EEENS1_36VarlenDynamicPersistentTileSchedulerILi128ELi64ELi256ELi128ELb0ELb1ELb1ELb1ELb0ELb1EEEEEEEEEvNT_6ParamsE --------------------------
	.section	.nv.constant0._ZN7cutlass13device_kernelIN5flash11enable_sm90INS1_16FlashAttnFwdSm90INS1_25CollectiveMainloopFwdSm90ILi2EN4cute5tupleIJNS5_1CILi1EEES8_S8_EEENS6_IJNS7_ILi128EEENS7_ILi64EEENS7_ILi256EEEEEELi256ENS_10bfloat16_tEfNS_4arch4Sm90ELb0ELb1ELb1ELb1ELb0ELb0ELb0ELb1ELb1ELb1ELb0ELb0EEENS1_21CollectiveEpilogueFwdINS6_IJSA_SC_SB_EEES9_SE_SG_Li256ELb1ELb1ELb0ELb0EEENS1_36VarlenDynamicPersistentTileSchedulerILi128ELi64ELi256ELi128ELb0ELb1ELb1ELb1ELb0ELb1EEEEEEEEEvNT_6ParamsE,"a",@progbits
	.sectionflags	@""
	.align	4
.nv.constant0._ZN7cutlass13device_kernelIN5flash11enable_sm90INS1_16FlashAttnFwdSm90INS1_25CollectiveMainloopFwdSm90ILi2EN4cute5tupleIJNS5_1CILi1EEES8_S8_EEENS6_IJNS7_ILi128EEENS7_ILi64EEENS7_ILi256EEEEEELi256ENS_10bfloat16_tEfNS_4arch4Sm90ELb0ELb1ELb1ELb1ELb0ELb0ELb0ELb1ELb1ELb1ELb0ELb0EEENS1_21CollectiveEpilogueFwdINS6_IJSA_SC_SB_EEES9_SE_SG_Li256ELb1ELb1ELb0ELb0EEENS1_36VarlenDynamicPersistentTileSchedulerILi128ELi64ELi256ELi128ELb0ELb1ELb1ELb1ELb0ELb1EEEEEEEEEvNT_6ParamsE:
	.zero		3584


//--------------------- .nv.constant0._ZN7cutlass13device_kernelIN5flash11enable_sm90INS1_16FlashAttnFwdSm90INS1_25CollectiveMainloopFwdSm90ILi2EN4cute5tupleIJNS5_1CILi1EEES8_S8_EEENS6_IJNS7_ILi128EEENS7_ILi64EEENS7_ILi256EEEEEELi256ENS_10bfloat16_tEfNS_4arch4Sm90ELb0ELb1ELb1ELb1ELb0ELb1ELb0ELb1ELb1ELb1ELb0ELb0EEENS1_21CollectiveEpilogueFwdINS6_IJSA_SC_SB_EEES9_SE_SG_Li256ELb1ELb1ELb0ELb0EEENS1_36VarlenDynamicPersistentTileSchedulerILi128ELi64ELi256ELi128ELb0ELb1ELb1ELb1ELb0ELb1EEEEEEEEEvNT_6ParamsE --------------------------
	.section	.nv.constant0._ZN7cutlass13device_kernelIN5flash11enable_sm90INS1_16FlashAttnFwdSm90INS1_25CollectiveMainloopFwdSm90ILi2EN4cute5tupleIJNS5_1CILi1EEES8_S8_EEENS6_IJNS7_ILi128EEENS7_ILi64EEENS7_ILi256EEEEEELi256ENS_10bfloat16_tEfNS_4arch4Sm90ELb0ELb1ELb1ELb1ELb0ELb1ELb0ELb1ELb1ELb1ELb0ELb0EEENS1_21CollectiveEpilogueFwdINS6_IJSA_SC_SB_EEES9_SE_SG_Li256ELb1ELb1ELb0ELb0EEENS1_36VarlenDynamicPersistentTileSchedulerILi128ELi64ELi256ELi128ELb0ELb1ELb1ELb1ELb0ELb1EEEEEEEEEvNT_6ParamsE,"a",@progbits
	.sectionflags	@""
	.align	4
.nv.constant0._ZN7cutlass13device_kernelIN5flash11enable_sm90INS1_16FlashAttnFwdSm90INS1_25CollectiveMainloopFwdSm90ILi2EN4cute5tupleIJNS5_1CILi1EEES8_S8_EEENS6_IJNS7_ILi128EEENS7_ILi64EEENS7_ILi256EEEEEELi256ENS_10bfloat16_tEfNS_4arch4Sm90ELb0ELb1ELb1ELb1ELb0ELb1ELb0ELb1ELb1ELb1ELb0ELb0EEENS1_21CollectiveEpilogueFwdINS6_IJSA_SC_SB_EEES9_SE_SG_Li256ELb1ELb1ELb0ELb0EEENS1_36VarlenDynamicPersistentTileSchedulerILi128ELi64ELi256ELi128ELb0ELb1ELb1ELb1ELb0ELb1EEEEEEEEEvNT_6ParamsE:
	.zero		3584


//--------------------- .nv.constant0._ZN7cutlass13device_kernelIN5flash11enable_sm90INS1_16FlashAttnFwdSm90INS1_25CollectiveMainloopFwdSm90ILi2EN4cute5tupleIJNS5_1CILi1EEES8_S8_EEENS6_IJNS7_ILi128EEENS7_ILi80EEENS7_ILi256EEEEEELi256ENS_10bfloat16_tEfNS_4arch4Sm90ELb1ELb0ELb1ELb0ELb0ELb0ELb0ELb1ELb1ELb1ELb0ELb0EEENS1_21CollectiveEpilogueFwdINS6_IJSA_SC_SB_EEES9_SE_SG_Li256ELb0ELb1ELb0ELb0EEENS1_30DynamicPersistentTileSchedulerILi256ELi128ELb0ELb1ELb1EEEEEEEEEvNT_6ParamsE --------------------------
	.section	.nv.constant0._ZN7cutlass13device_kernelIN5flash11enable_sm90INS1_16FlashAttnFwdSm90INS1_25CollectiveMainloopFwdSm90ILi2EN4cute5tupleIJNS5_1CILi1EEES8_S8_EEENS6_IJNS7_ILi128EEENS7_ILi80EEENS7_ILi256EEEEEELi256ENS_10bfloat16_tEfNS_4arch4Sm90ELb1ELb0ELb1ELb0ELb0ELb0ELb0ELb1ELb1ELb1ELb0ELb0EEENS1_21CollectiveEpilogueFwdINS6_IJSA_SC_SB_EEES9_SE_SG_Li256ELb0ELb1ELb0ELb0EEENS1_30DynamicPersistentTileSchedulerILi256ELi128ELb0ELb1ELb1EEEEEEEEEvNT_6ParamsE,"a",@progbits
	.sectionflags	@""
	.align	4
.nv.constant0._ZN7cutlass13device_kernelIN5flash11enable_sm90INS1_16FlashAttnFwdSm90INS1_25CollectiveMainloopFwdSm90ILi2EN4cute5tupleIJNS5_1CILi1EEES8_S8_EEENS6_IJNS7_ILi128EEENS7_ILi80EEENS7_ILi256EEEEEELi256ENS_10bfloat16_tEfNS_4arch4Sm90ELb1ELb0ELb1ELb0ELb0ELb0ELb0ELb1ELb1ELb1ELb0ELb0EEENS1_21CollectiveEpilogueFwdINS6_IJSA_SC_SB_EEES9_SE_SG_Li256ELb0ELb1ELb0ELb0EEENS1_30DynamicPersistentTileSchedulerILi256ELi128ELb0ELb1ELb1EEEEEEEEEvNT_6ParamsE:
	.zero		3584


//--------------------- .nv.constant0._ZN7cutlass13device_kernelIN5flash11enable_sm90INS1_16FlashAttnFwdSm90INS1_25CollectiveMainloopFwdSm90ILi2EN4cute5tupleIJNS5_1CILi1EEES8_S8_EEENS6_IJNS7_ILi128EEENS7_ILi80EEENS7_ILi256EEEEEELi256ENS_10bfloat16_tEfNS_4arch4Sm90ELb1ELb0ELb1ELb1ELb0ELb0ELb0ELb1ELb1ELb1ELb0ELb0EEENS1_21CollectiveEpilogueFwdINS6_IJSA_SC_SB_EEES9_SE_SG_Li256ELb1ELb1ELb0ELb0EEENS1_36VarlenDynamicPersistentTileSchedulerILi128ELi80ELi256ELi128ELb0ELb1ELb1ELb1ELb1ELb1EEEEEEEEEvNT_6ParamsE --------------------------
	.section	.nv.constant0._ZN7cutlass13device_kernelIN5flash11enable_sm90INS1_16FlashAttnFwdSm90INS1_25CollectiveMainloopFwdSm90ILi2EN4cute5tupleIJNS5_1CILi1EEES8_S8_EEENS6_IJNS7_ILi128EEENS7_ILi80EEENS7_ILi256EEEEEELi256ENS_10bfloat16_tEfNS_4arch4Sm90ELb1ELb0ELb1ELb1ELb0ELb0ELb0ELb1ELb1ELb1ELb0ELb0EEENS1_21CollectiveEpilogueFwdINS6_IJSA_SC_SB_EEES9_SE_SG_Li256ELb1ELb1ELb0ELb0EEENS1_36VarlenDynamicPersistentTileSchedulerILi128ELi80ELi256ELi128ELb0ELb1ELb1ELb1ELb1ELb1EEEEEEEEEvNT_6ParamsE,"a",@progbits
	.sectionflags	@""
	.align	4
.nv.constant0._ZN7cutlass13device_kernelIN5flash11enable_sm90INS1_16FlashAttnFwdSm90INS1_25CollectiveMainloopFwdSm90ILi2EN4cute5tupleIJNS5_1CILi1EEES8_S8_EEENS6_IJNS7_ILi128EEENS7_ILi80EEENS7_ILi256EEEEEELi256ENS_10bfloat16_tEfNS_4arch4Sm90ELb1ELb0ELb1ELb1ELb0ELb0ELb0ELb1ELb1ELb1ELb0ELb0EEENS1_21CollectiveEpilogueFwdINS6_IJSA_SC_SB_EEES9_SE_SG_Li256ELb1ELb1ELb0ELb0EEENS1_36VarlenDynamicPersistentTileSchedulerILi128ELi80ELi256ELi128ELb0ELb1ELb1ELb1ELb1ELb1EEEEEEEEEvNT_6ParamsE:
	.zero		3584


//--------------------- .nv.constant0._ZN7cutlass13device_kernelIN5flash11enable_sm90INS1_16FlashAttnFwdSm90INS1_25CollectiveMainloopFwdSm90ILi2EN4cute5tupleIJNS5_1CILi1EEES8_S8_EEENS6_IJNS7_ILi128EEENS7_ILi80EEENS7_ILi256EEEEEELi256ENS_10bfloat16_tEfNS_4arch4Sm90ELb1ELb0ELb1ELb1ELb0ELb1ELb0ELb1ELb1ELb1ELb0ELb0EEENS1_21CollectiveEpilogueFwdINS6_IJSA_SC_SB_EEES9_SE_SG_Li256ELb1ELb1ELb0ELb0EEENS1_36VarlenDynamicPersistentTileSchedulerILi128ELi80ELi256ELi128ELb0ELb1ELb1ELb1ELb1ELb1EEEEEEEEEvNT_6ParamsE --------------------------
	.section	.nv.constant0._ZN7cutlass13device_kernelIN5flash11enable_sm90INS1_16FlashAttnFwdSm90INS1_25CollectiveMainloopFwdSm90ILi2EN4cute5tupleIJNS5_1CILi1EEES8_S8_EEENS6_IJNS7_ILi128EEENS7_ILi80EEENS7_ILi256EEEEEELi256ENS_10bfloat16_tEfNS_4arch4Sm90ELb1ELb0ELb1ELb1ELb0ELb1ELb0ELb1ELb1ELb1ELb0ELb0EEENS1_21CollectiveEpilogueFwdINS6_IJSA_SC_SB_EEES9_SE_SG_Li256ELb1ELb1ELb0ELb0EEENS1_36VarlenDynamicPersistentTileSchedulerILi128ELi80ELi256ELi128ELb0ELb1ELb1ELb1ELb1ELb1EEEEEEEEEvNT_6ParamsE,"a",@progbits
	.sectionflags	@""
	.align	4
.nv.constant0._ZN7cutlass13device_kernelIN5flash11enable_sm90INS1_16FlashAttnFwdSm90INS1_25CollectiveMainloopFwdSm90ILi2EN4cute5tupleIJNS5_1CILi1EEES8_S8_EEENS6_IJNS7_ILi128EEENS7_ILi80EEENS7_ILi256EEEEEELi256ENS_10bfloat16_tEfNS_4arch4Sm90ELb1ELb0ELb1ELb1ELb0ELb1ELb0ELb1ELb1ELb1ELb0ELb0EEENS1_21CollectiveEpilogueFwdINS6_IJSA_SC_SB_EEES9_SE_SG_Li256ELb1ELb1ELb0ELb0EEENS1_36VarlenDynamicPersistentTileSchedulerILi128ELi80ELi256ELi128ELb0ELb1ELb1ELb1ELb1ELb1EEEEEEEEEvNT_6ParamsE:
	.zero		3584


//--------------------- SYMBOLS --------------------------

	.type		.nv.reservedSmem.offset0,@object
	.size		.nv.reservedSmem.offset0,0x4
